//
// Generated by NVIDIA NVVM Compiler
//
// Compiler Build ID: CL-36424714
// Cuda compilation tools, release 13.0, V13.0.88
// Based on NVVM 20.0.0
//

.version 9.0
.target sm_100
.address_size 64

	// .globl	_Z23conv2d_backward_weightsPfS_S_iiiiiiiiiiii

.visible .entry _Z23conv2d_backward_weightsPfS_S_iiiiiiiiiiii(
	.param .u64 .ptr .align 1 _Z23conv2d_backward_weightsPfS_S_iiiiiiiiiiii_param_0,
	.param .u64 .ptr .align 1 _Z23conv2d_backward_weightsPfS_S_iiiiiiiiiiii_param_1,
	.param .u64 .ptr .align 1 _Z23conv2d_backward_weightsPfS_S_iiiiiiiiiiii_param_2,
	.param .u32 _Z23conv2d_backward_weightsPfS_S_iiiiiiiiiiii_param_3,
	.param .u32 _Z23conv2d_backward_weightsPfS_S_iiiiiiiiiiii_param_4,
	.param .u32 _Z23conv2d_backward_weightsPfS_S_iiiiiiiiiiii_param_5,
	.param .u32 _Z23conv2d_backward_weightsPfS_S_iiiiiiiiiiii_param_6,
	.param .u32 _Z23conv2d_backward_weightsPfS_S_iiiiiiiiiiii_param_7,
	.param .u32 _Z23conv2d_backward_weightsPfS_S_iiiiiiiiiiii_param_8,
	.param .u32 _Z23conv2d_backward_weightsPfS_S_iiiiiiiiiiii_param_9,
	.param .u32 _Z23conv2d_backward_weightsPfS_S_iiiiiiiiiiii_param_10,
	.param .u32 _Z23conv2d_backward_weightsPfS_S_iiiiiiiiiiii_param_11,
	.param .u32 _Z23conv2d_backward_weightsPfS_S_iiiiiiiiiiii_param_12,
	.param .u32 _Z23conv2d_backward_weightsPfS_S_iiiiiiiiiiii_param_13,
	.param .u32 _Z23conv2d_backward_weightsPfS_S_iiiiiiiiiiii_param_14
)
{
	.reg .pred 	%p<116>;
	.reg .b32 	%r<284>;
	.reg .b32 	%f<96>;
	.reg .b64 	%rd<87>;

	ld.param.u64 	%rd5, [_Z23conv2d_backward_weightsPfS_S_iiiiiiiiiiii_param_0];
	ld.param.u64 	%rd6, [_Z23conv2d_backward_weightsPfS_S_iiiiiiiiiiii_param_1];
	ld.param.u64 	%rd4, [_Z23conv2d_backward_weightsPfS_S_iiiiiiiiiiii_param_2];
	ld.param.u32 	%r133, [_Z23conv2d_backward_weightsPfS_S_iiiiiiiiiiii_param_3];
	ld.param.u32 	%r134, [_Z23conv2d_backward_weightsPfS_S_iiiiiiiiiiii_param_4];
	ld.param.u32 	%r135, [_Z23conv2d_backward_weightsPfS_S_iiiiiiiiiiii_param_5];
	ld.param.u32 	%r136, [_Z23conv2d_backward_weightsPfS_S_iiiiiiiiiiii_param_6];
	ld.param.u32 	%r137, [_Z23conv2d_backward_weightsPfS_S_iiiiiiiiiiii_param_7];
	ld.param.u32 	%r138, [_Z23conv2d_backward_weightsPfS_S_iiiiiiiiiiii_param_8];
	ld.param.u32 	%r144, [_Z23conv2d_backward_weightsPfS_S_iiiiiiiiiiii_param_9];
	ld.param.u32 	%r139, [_Z23conv2d_backward_weightsPfS_S_iiiiiiiiiiii_param_10];
	ld.param.u32 	%r140, [_Z23conv2d_backward_weightsPfS_S_iiiiiiiiiiii_param_11];
	ld.param.u32 	%r141, [_Z23conv2d_backward_weightsPfS_S_iiiiiiiiiiii_param_12];
	ld.param.u32 	%r142, [_Z23conv2d_backward_weightsPfS_S_iiiiiiiiiiii_param_13];
	ld.param.u32 	%r143, [_Z23conv2d_backward_weightsPfS_S_iiiiiiiiiiii_param_14];
	cvta.to.global.u64 	%rd1, %rd6;
	cvta.to.global.u64 	%rd2, %rd5;
	cvta.to.global.u64 	%rd3, %rd4;
	mov.u32 	%r145, %ctaid.y;
	mov.u32 	%r146, %ntid.y;
	mov.u32 	%r147, %tid.y;
	mad.lo.s32 	%r1, %r145, %r146, %r147;
	mov.u32 	%r148, %ctaid.x;
	mov.u32 	%r149, %ntid.x;
	mul.lo.s32 	%r2, %r148, %r149;
	mov.u32 	%r3, %tid.x;
	add.s32 	%r4, %r2, %r3;
	setp.ge.s32 	%p2, %r1, %r144;
	setp.ge.s32 	%p3, %r4, %r139;
	or.pred  	%p4, %p2, %p3;
	setp.lt.s32 	%p5, %r135, 1;
	or.pred  	%p6, %p4, %p5;
	@%p6 bra 	$L__BB0_76;
	setp.lt.s32 	%p7, %r138, 1;
	mad.lo.s32 	%r150, %r139, %r1, %r4;
	mul.lo.s32 	%r5, %r150, %r135;
	@%p7 bra 	$L__BB0_76;
	setp.lt.s32 	%p8, %r136, 1;
	@%p8 bra 	$L__BB0_63;
	setp.lt.s32 	%p17, %r137, 1;
	@%p17 bra 	$L__BB0_50;
	and.b32  	%r6, %r137, 7;
	and.b32  	%r7, %r137, 3;
	and.b32  	%r8, %r137, 2147483640;
	and.b32  	%r9, %r137, 1;
	neg.s32 	%r10, %r8;
	shl.b32 	%r11, %r138, 3;
	mul.lo.s32 	%r12, %r138, %r137;
	add.s32 	%r176, %r3, %r143;
	add.s32 	%r177, %r176, %r2;
	sub.s32 	%r13, %r177, %r141;
	mul.lo.s32 	%r178, %r143, %r135;
	shl.b32 	%r14, %r178, 3;
	shl.b32 	%r179, %r143, 1;
	add.s32 	%r180, %r4, %r179;
	sub.s32 	%r15, %r180, %r141;
	mad.lo.s32 	%r181, %r143, 3, %r4;
	sub.s32 	%r16, %r181, %r141;
	shl.b32 	%r182, %r143, 2;
	add.s32 	%r183, %r4, %r182;
	sub.s32 	%r17, %r183, %r141;
	mad.lo.s32 	%r184, %r143, 5, %r4;
	sub.s32 	%r18, %r184, %r141;
	mad.lo.s32 	%r185, %r143, 6, %r4;
	sub.s32 	%r19, %r185, %r141;
	mad.lo.s32 	%r186, %r143, 7, %r4;
	sub.s32 	%r20, %r186, %r141;
	sub.s32 	%r21, %r4, %r141;
	shl.b32 	%r22, %r143, 3;
	mov.b32 	%r250, 0;
$L__BB0_5:
	mov.b32 	%r251, 0;
$L__BB0_6:
	mov.f32 	%f75, 0f00000000;
	mov.b32 	%r252, 0;
$L__BB0_7:
	setp.lt.u32 	%p26, %r137, 8;
	mul.lo.s32 	%r190, %r252, %r142;
	sub.s32 	%r191, %r190, %r140;
	add.s32 	%r192, %r191, %r1;
	setp.gt.s32 	%p27, %r192, -1;
	setp.lt.s32 	%p28, %r192, %r133;
	and.pred  	%p1, %p27, %p28;
	mul.lo.s32 	%r26, %r192, %r134;
	mul.lo.s32 	%r27, %r252, %r137;
	mov.b32 	%r272, 0;
	@%p26 bra 	$L__BB0_26;
	add.s32 	%r193, %r27, 7;
	mad.lo.s32 	%r269, %r138, %r193, %r251;
	add.s32 	%r194, %r27, 6;
	mad.lo.s32 	%r268, %r138, %r194, %r251;
	add.s32 	%r195, %r27, 5;
	mad.lo.s32 	%r267, %r138, %r195, %r251;
	add.s32 	%r196, %r27, 4;
	mad.lo.s32 	%r266, %r138, %r196, %r251;
	add.s32 	%r197, %r27, 3;
	mad.lo.s32 	%r265, %r138, %r197, %r251;
	add.s32 	%r198, %r27, 2;
	mad.lo.s32 	%r264, %r138, %r198, %r251;
	mad.lo.s32 	%r199, %r138, %r27, %r138;
	add.s32 	%r263, %r251, %r199;
	mad.lo.s32 	%r262, %r12, %r252, %r251;
	add.s32 	%r200, %r13, %r26;
	mad.lo.s32 	%r261, %r135, %r200, %r250;
	add.s32 	%r201, %r15, %r26;
	mad.lo.s32 	%r260, %r135, %r201, %r250;
	add.s32 	%r202, %r16, %r26;
	mad.lo.s32 	%r259, %r135, %r202, %r250;
	add.s32 	%r203, %r17, %r26;
	mad.lo.s32 	%r258, %r135, %r203, %r250;
	add.s32 	%r204, %r18, %r26;
	mad.lo.s32 	%r257, %r135, %r204, %r250;
	add.s32 	%r205, %r19, %r26;
	mad.lo.s32 	%r256, %r135, %r205, %r250;
	add.s32 	%r206, %r20, %r26;
	mad.lo.s32 	%r255, %r135, %r206, %r250;
	add.s32 	%r207, %r21, %r26;
	mad.lo.s32 	%r254, %r135, %r207, %r250;
	mov.u32 	%r253, %r21;
	mov.u32 	%r270, %r10;
$L__BB0_9:
	.pragma "nounroll";
	setp.gt.s32 	%p29, %r253, -1;
	setp.lt.s32 	%p30, %r253, %r134;
	and.pred  	%p31, %p29, %p30;
	and.pred  	%p32, %p1, %p31;
	not.pred 	%p33, %p32;
	@%p33 bra 	$L__BB0_11;
	mul.wide.s32 	%rd23, %r254, 4;
	add.s64 	%rd24, %rd2, %rd23;
	ld.global.f32 	%f41, [%rd24];
	mul.wide.s32 	%rd25, %r262, 4;
	add.s64 	%rd26, %rd1, %rd25;
	ld.global.f32 	%f42, [%rd26];
	fma.rn.f32 	%f75, %f41, %f42, %f75;
$L__BB0_11:
	add.s32 	%r62, %r143, %r253;
	setp.gt.s32 	%p34, %r62, -1;
	setp.lt.s32 	%p35, %r62, %r134;
	and.pred  	%p36, %p34, %p35;
	and.pred  	%p37, %p1, %p36;
	not.pred 	%p38, %p37;
	@%p38 bra 	$L__BB0_13;
	mul.wide.s32 	%rd27, %r261, 4;
	add.s64 	%rd28, %rd2, %rd27;
	ld.global.f32 	%f43, [%rd28];
	mul.wide.s32 	%rd29, %r263, 4;
	add.s64 	%rd30, %rd1, %rd29;
	ld.global.f32 	%f44, [%rd30];
	fma.rn.f32 	%f75, %f43, %f44, %f75;
$L__BB0_13:
	add.s32 	%r63, %r143, %r62;
	setp.gt.s32 	%p39, %r63, -1;
	setp.lt.s32 	%p40, %r63, %r134;
	and.pred  	%p41, %p39, %p40;
	and.pred  	%p42, %p1, %p41;
	not.pred 	%p43, %p42;
	@%p43 bra 	$L__BB0_15;
	mul.wide.s32 	%rd31, %r260, 4;
	add.s64 	%rd32, %rd2, %rd31;
	ld.global.f32 	%f45, [%rd32];
	mul.wide.s32 	%rd33, %r264, 4;
	add.s64 	%rd34, %rd1, %rd33;
	ld.global.f32 	%f46, [%rd34];
	fma.rn.f32 	%f75, %f45, %f46, %f75;
$L__BB0_15:
	add.s32 	%r64, %r143, %r63;
	setp.gt.s32 	%p44, %r64, -1;
	setp.lt.s32 	%p45, %r64, %r134;
	and.pred  	%p46, %p44, %p45;
	and.pred  	%p47, %p1, %p46;
	not.pred 	%p48, %p47;
	@%p48 bra 	$L__BB0_17;
	mul.wide.s32 	%rd35, %r259, 4;
	add.s64 	%rd36, %rd2, %rd35;
	ld.global.f32 	%f47, [%rd36];
	mul.wide.s32 	%rd37, %r265, 4;
	add.s64 	%rd38, %rd1, %rd37;
	ld.global.f32 	%f48, [%rd38];
	fma.rn.f32 	%f75, %f47, %f48, %f75;
$L__BB0_17:
	add.s32 	%r65, %r143, %r64;
	setp.gt.s32 	%p49, %r65, -1;
	setp.lt.s32 	%p50, %r65, %r134;
	and.pred  	%p51, %p49, %p50;
	and.pred  	%p52, %p1, %p51;
	not.pred 	%p53, %p52;
	@%p53 bra 	$L__BB0_19;
	mul.wide.s32 	%rd39, %r258, 4;
	add.s64 	%rd40, %rd2, %rd39;
	ld.global.f32 	%f49, [%rd40];
	mul.wide.s32 	%rd41, %r266, 4;
	add.s64 	%rd42, %rd1, %rd41;
	ld.global.f32 	%f50, [%rd42];
	fma.rn.f32 	%f75, %f49, %f50, %f75;
$L__BB0_19:
	add.s32 	%r66, %r143, %r65;
	setp.gt.s32 	%p54, %r66, -1;
	setp.lt.s32 	%p55, %r66, %r134;
	and.pred  	%p56, %p54, %p55;
	and.pred  	%p57, %p1, %p56;
	not.pred 	%p58, %p57;
	@%p58 bra 	$L__BB0_21;
	mul.wide.s32 	%rd43, %r257, 4;
	add.s64 	%rd44, %rd2, %rd43;
	ld.global.f32 	%f51, [%rd44];
	mul.wide.s32 	%rd45, %r267, 4;
	add.s64 	%rd46, %rd1, %rd45;
	ld.global.f32 	%f52, [%rd46];
	fma.rn.f32 	%f75, %f51, %f52, %f75;
$L__BB0_21:
	add.s32 	%r67, %r143, %r66;
	setp.gt.s32 	%p59, %r67, -1;
	setp.lt.s32 	%p60, %r67, %r134;
	and.pred  	%p61, %p59, %p60;
	and.pred  	%p62, %p1, %p61;
	not.pred 	%p63, %p62;
	@%p63 bra 	$L__BB0_23;
	mul.wide.s32 	%rd47, %r256, 4;
	add.s64 	%rd48, %rd2, %rd47;
	ld.global.f32 	%f53, [%rd48];
	mul.wide.s32 	%rd49, %r268, 4;
	add.s64 	%rd50, %rd1, %rd49;
	ld.global.f32 	%f54, [%rd50];
	fma.rn.f32 	%f75, %f53, %f54, %f75;
$L__BB0_23:
	add.s32 	%r208, %r143, %r67;
	setp.gt.s32 	%p64, %r208, -1;
	setp.lt.s32 	%p65, %r208, %r134;
	and.pred  	%p66, %p64, %p65;
	and.pred  	%p67, %p1, %p66;
	not.pred 	%p68, %p67;
	@%p68 bra 	$L__BB0_25;
	mul.wide.s32 	%rd51, %r255, 4;
	add.s64 	%rd52, %rd2, %rd51;
	ld.global.f32 	%f55, [%rd52];
	mul.wide.s32 	%rd53, %r269, 4;
	add.s64 	%rd54, %rd1, %rd53;
	ld.global.f32 	%f56, [%rd54];
	fma.rn.f32 	%f75, %f55, %f56, %f75;
$L__BB0_25:
	add.s32 	%r270, %r270, 8;
	add.s32 	%r269, %r269, %r11;
	add.s32 	%r268, %r268, %r11;
	add.s32 	%r267, %r267, %r11;
	add.s32 	%r266, %r266, %r11;
	add.s32 	%r265, %r265, %r11;
	add.s32 	%r264, %r264, %r11;
	add.s32 	%r263, %r263, %r11;
	add.s32 	%r262, %r262, %r11;
	add.s32 	%r261, %r261, %r14;
	add.s32 	%r260, %r260, %r14;
	add.s32 	%r259, %r259, %r14;
	add.s32 	%r258, %r258, %r14;
	add.s32 	%r257, %r257, %r14;
	add.s32 	%r256, %r256, %r14;
	add.s32 	%r255, %r255, %r14;
	add.s32 	%r254, %r254, %r14;
	add.s32 	%r253, %r253, %r22;
	setp.ne.s32 	%p69, %r270, 0;
	mov.u32 	%r272, %r8;
	@%p69 bra 	$L__BB0_9;
$L__BB0_26:
	setp.eq.s32 	%p70, %r6, 0;
	@%p70 bra 	$L__BB0_47;
	add.s32 	%r209, %r6, -1;
	setp.lt.u32 	%p71, %r209, 3;
	@%p71 bra 	$L__BB0_37;
	mul.lo.s32 	%r210, %r272, %r143;
	sub.s32 	%r211, %r210, %r141;
	add.s32 	%r87, %r211, %r4;
	setp.gt.s32 	%p72, %r87, -1;
	setp.lt.s32 	%p73, %r87, %r134;
	and.pred  	%p74, %p72, %p73;
	and.pred  	%p76, %p1, %p74;
	not.pred 	%p77, %p76;
	@%p77 bra 	$L__BB0_30;
	add.s32 	%r212, %r87, %r26;
	mad.lo.s32 	%r213, %r212, %r135, %r250;
	mul.wide.s32 	%rd55, %r213, 4;
	add.s64 	%rd56, %rd2, %rd55;
	ld.global.f32 	%f58, [%rd56];
	add.s32 	%r214, %r272, %r27;
	mad.lo.s32 	%r215, %r214, %r138, %r251;
	mul.wide.s32 	%rd57, %r215, 4;
	add.s64 	%rd58, %rd1, %rd57;
	ld.global.f32 	%f59, [%rd58];
	fma.rn.f32 	%f75, %f58, %f59, %f75;
$L__BB0_30:
	add.s32 	%r88, %r87, %r143;
	setp.gt.s32 	%p78, %r88, -1;
	setp.lt.s32 	%p79, %r88, %r134;
	and.pred  	%p80, %p78, %p79;
	and.pred  	%p81, %p1, %p80;
	not.pred 	%p82, %p81;
	@%p82 bra 	$L__BB0_32;
	add.s32 	%r216, %r272, %r27;
	add.s32 	%r217, %r88, %r26;
	mad.lo.s32 	%r218, %r217, %r135, %r250;
	mul.wide.s32 	%rd59, %r218, 4;
	add.s64 	%rd60, %rd2, %rd59;
	ld.global.f32 	%f60, [%rd60];
	mad.lo.s32 	%r219, %r138, %r216, %r138;
	add.s32 	%r220, %r219, %r251;
	mul.wide.s32 	%rd61, %r220, 4;
	add.s64 	%rd62, %rd1, %rd61;
	ld.global.f32 	%f61, [%rd62];
	fma.rn.f32 	%f75, %f60, %f61, %f75;
$L__BB0_32:
	add.s32 	%r89, %r88, %r143;
	setp.gt.s32 	%p83, %r89, -1;
	setp.lt.s32 	%p84, %r89, %r134;
	and.pred  	%p85, %p83, %p84;
	and.pred  	%p86, %p1, %p85;
	not.pred 	%p87, %p86;
	@%p87 bra 	$L__BB0_34;
	add.s32 	%r221, %r272, %r27;
	add.s32 	%r222, %r89, %r26;
	mad.lo.s32 	%r223, %r222, %r135, %r250;
	mul.wide.s32 	%rd63, %r223, 4;
	add.s64 	%rd64, %rd2, %rd63;
	ld.global.f32 	%f62, [%rd64];
	add.s32 	%r224, %r221, 2;
	mad.lo.s32 	%r225, %r224, %r138, %r251;
	mul.wide.s32 	%rd65, %r225, 4;
	add.s64 	%rd66, %rd1, %rd65;
	ld.global.f32 	%f63, [%rd66];
	fma.rn.f32 	%f75, %f62, %f63, %f75;
$L__BB0_34:
	add.s32 	%r90, %r89, %r143;
	setp.gt.s32 	%p88, %r90, -1;
	setp.lt.s32 	%p89, %r90, %r134;
	and.pred  	%p90, %p88, %p89;
	and.pred  	%p91, %p1, %p90;
	not.pred 	%p92, %p91;
	@%p92 bra 	$L__BB0_36;
	add.s32 	%r226, %r272, %r27;
	add.s32 	%r227, %r90, %r26;
	mad.lo.s32 	%r228, %r227, %r135, %r250;
	mul.wide.s32 	%rd67, %r228, 4;
	add.s64 	%rd68, %rd2, %rd67;
	ld.global.f32 	%f64, [%rd68];
	add.s32 	%r229, %r226, 3;
	mad.lo.s32 	%r230, %r229, %r138, %r251;
	mul.wide.s32 	%rd69, %r230, 4;
	add.s64 	%rd70, %rd1, %rd69;
	ld.global.f32 	%f65, [%rd70];
	fma.rn.f32 	%f75, %f64, %f65, %f75;
$L__BB0_36:
	add.s32 	%r272, %r272, 4;
$L__BB0_37:
	setp.eq.s32 	%p93, %r7, 0;
	@%p93 bra 	$L__BB0_47;
	setp.eq.s32 	%p94, %r7, 1;
	@%p94 bra 	$L__BB0_44;
	mul.lo.s32 	%r231, %r272, %r143;
	sub.s32 	%r232, %r231, %r141;
	add.s32 	%r93, %r232, %r4;
	setp.gt.s32 	%p95, %r93, -1;
	setp.lt.s32 	%p96, %r93, %r134;
	and.pred  	%p97, %p95, %p96;
	and.pred  	%p99, %p1, %p97;
	not.pred 	%p100, %p99;
	@%p100 bra 	$L__BB0_41;
	add.s32 	%r233, %r93, %r26;
	mad.lo.s32 	%r234, %r233, %r135, %r250;
	mul.wide.s32 	%rd71, %r234, 4;
	add.s64 	%rd72, %rd2, %rd71;
	ld.global.f32 	%f67, [%rd72];
	add.s32 	%r235, %r272, %r27;
	mad.lo.s32 	%r236, %r235, %r138, %r251;
	mul.wide.s32 	%rd73, %r236, 4;
	add.s64 	%rd74, %rd1, %rd73;
	ld.global.f32 	%f68, [%rd74];
	fma.rn.f32 	%f75, %f67, %f68, %f75;
$L__BB0_41:
	add.s32 	%r94, %r93, %r143;
	setp.gt.s32 	%p101, %r94, -1;
	setp.lt.s32 	%p102, %r94, %r134;
	and.pred  	%p103, %p101, %p102;
	and.pred  	%p104, %p1, %p103;
	not.pred 	%p105, %p104;
	@%p105 bra 	$L__BB0_43;
	add.s32 	%r237, %r272, %r27;
	add.s32 	%r238, %r94, %r26;
	mad.lo.s32 	%r239, %r238, %r135, %r250;
	mul.wide.s32 	%rd75, %r239, 4;
	add.s64 	%rd76, %rd2, %rd75;
	ld.global.f32 	%f69, [%rd76];
	mad.lo.s32 	%r240, %r138, %r237, %r138;
	add.s32 	%r241, %r240, %r251;
	mul.wide.s32 	%rd77, %r241, 4;
	add.s64 	%rd78, %rd1, %rd77;
	ld.global.f32 	%f70, [%rd78];
	fma.rn.f32 	%f75, %f69, %f70, %f75;
$L__BB0_43:
	add.s32 	%r272, %r272, 2;
$L__BB0_44:
	setp.eq.s32 	%p106, %r9, 0;
	@%p106 bra 	$L__BB0_47;
	mul.lo.s32 	%r242, %r272, %r143;
	sub.s32 	%r243, %r242, %r141;
	add.s32 	%r97, %r243, %r4;
	setp.gt.s32 	%p107, %r97, -1;
	setp.lt.s32 	%p108, %r97, %r134;
	and.pred  	%p109, %p107, %p108;
	and.pred  	%p111, %p1, %p109;
	not.pred 	%p112, %p111;
	@%p112 bra 	$L__BB0_47;
	add.s32 	%r244, %r97, %r26;
	mad.lo.s32 	%r245, %r244, %r135, %r250;
	mul.wide.s32 	%rd79, %r245, 4;
	add.s64 	%rd80, %rd2, %rd79;
	ld.global.f32 	%f71, [%rd80];
	add.s32 	%r246, %r272, %r27;
	mad.lo.s32 	%r247, %r246, %r138, %r251;
	mul.wide.s32 	%rd81, %r247, 4;
	add.s64 	%rd82, %rd1, %rd81;
	ld.global.f32 	%f72, [%rd82];
	fma.rn.f32 	%f75, %f71, %f72, %f75;
$L__BB0_47:
	add.s32 	%r252, %r252, 1;
	setp.ne.s32 	%p113, %r252, %r136;
	@%p113 bra 	$L__BB0_7;
	ld.param.u64 	%rd86, [_Z23conv2d_backward_weightsPfS_S_iiiiiiiiiiii_param_2];
	add.s32 	%r248, %r5, %r250;
	mad.lo.s32 	%r249, %r248, %r138, %r251;
	cvta.to.global.u64 	%rd83, %rd86;
	mul.wide.s32 	%rd84, %r249, 4;
	add.s64 	%rd85, %rd83, %rd84;
	st.global.f32 	[%rd85], %f75;
	add.s32 	%r251, %r251, 1;
	setp.ne.s32 	%p114, %r251, %r138;
	@%p114 bra 	$L__BB0_6;
	add.s32 	%r250, %r250, 1;
	setp.eq.s32 	%p115, %r250, %r135;
	@%p115 bra 	$L__BB0_76;
	bra.uni 	$L__BB0_5;
$L__BB0_50:
	add.s32 	%r101, %r138, -1;
	and.b32  	%r102, %r138, 7;
	add.s32 	%r103, %r102, -1;
	and.b32  	%r104, %r138, 3;
	and.b32  	%r105, %r138, 2147483640;
	and.b32  	%r106, %r138, 1;
	mov.b32 	%r274, 0;
$L__BB0_51:
	setp.lt.u32 	%p18, %r101, 7;
	add.s32 	%r165, %r5, %r274;
	mul.lo.s32 	%r108, %r165, %r138;
	mov.b32 	%r277, 0;
	@%p18 bra 	$L__BB0_54;
	mov.b32 	%r275, 0;
$L__BB0_53:
	.pragma "nounroll";
	add.s32 	%r167, %r275, %r108;
	mul.wide.s32 	%rd15, %r167, 4;
	add.s64 	%rd16, %rd3, %rd15;
	mov.b32 	%r168, 0;
	st.global.u32 	[%rd16], %r168;
	st.global.u32 	[%rd16+4], %r168;
	st.global.u32 	[%rd16+8], %r168;
	st.global.u32 	[%rd16+12], %r168;
	st.global.u32 	[%rd16+16], %r168;
	st.global.u32 	[%rd16+20], %r168;
	st.global.u32 	[%rd16+24], %r168;
	st.global.u32 	[%rd16+28], %r168;
	add.s32 	%r275, %r275, 8;
	setp.ne.s32 	%p19, %r275, %r105;
	mov.u32 	%r277, %r105;
	@%p19 bra 	$L__BB0_53;
$L__BB0_54:
	setp.eq.s32 	%p20, %r102, 0;
	@%p20 bra 	$L__BB0_62;
	setp.lt.u32 	%p21, %r103, 3;
	@%p21 bra 	$L__BB0_57;
	add.s32 	%r169, %r277, %r108;
	mul.wide.s32 	%rd17, %r169, 4;
	add.s64 	%rd18, %rd3, %rd17;
	mov.b32 	%r170, 0;
	st.global.u32 	[%rd18], %r170;
	st.global.u32 	[%rd18+4], %r170;
	st.global.u32 	[%rd18+8], %r170;
	st.global.u32 	[%rd18+12], %r170;
	add.s32 	%r277, %r277, 4;
$L__BB0_57:
	setp.eq.s32 	%p22, %r104, 0;
	@%p22 bra 	$L__BB0_62;
	setp.eq.s32 	%p23, %r104, 1;
	@%p23 bra 	$L__BB0_60;
	add.s32 	%r171, %r277, %r108;
	mul.wide.s32 	%rd19, %r171, 4;
	add.s64 	%rd20, %rd3, %rd19;
	mov.b32 	%r172, 0;
	st.global.u32 	[%rd20], %r172;
	st.global.u32 	[%rd20+4], %r172;
	add.s32 	%r277, %r277, 2;
$L__BB0_60:
	setp.eq.s32 	%p24, %r106, 0;
	@%p24 bra 	$L__BB0_62;
	add.s32 	%r173, %r277, %r108;
	mul.wide.s32 	%rd21, %r173, 4;
	add.s64 	%rd22, %rd3, %rd21;
	mov.b32 	%r174, 0;
	st.global.u32 	[%rd22], %r174;
$L__BB0_62:
	add.s32 	%r274, %r274, 1;
	setp.eq.s32 	%p25, %r274, %r135;
	@%p25 bra 	$L__BB0_76;
	bra.uni 	$L__BB0_51;
$L__BB0_63:
	add.s32 	%r117, %r138, -1;
	and.b32  	%r118, %r138, 7;
	add.s32 	%r119, %r118, -1;
	and.b32  	%r120, %r138, 3;
	and.b32  	%r121, %r138, 2147483640;
	and.b32  	%r122, %r138, 1;
	mov.b32 	%r279, 0;
$L__BB0_64:
	setp.lt.u32 	%p9, %r117, 7;
	add.s32 	%r153, %r5, %r279;
	mul.lo.s32 	%r124, %r153, %r138;
	mov.b32 	%r282, 0;
	@%p9 bra 	$L__BB0_67;
	mov.b32 	%r280, 0;
$L__BB0_66:
	.pragma "nounroll";
	add.s32 	%r155, %r280, %r124;
	mul.wide.s32 	%rd7, %r155, 4;
	add.s64 	%rd8, %rd3, %rd7;
	mov.b32 	%r156, 0;
	st.global.u32 	[%rd8], %r156;
	st.global.u32 	[%rd8+4], %r156;
	st.global.u32 	[%rd8+8], %r156;
	st.global.u32 	[%rd8+12], %r156;
	st.global.u32 	[%rd8+16], %r156;
	st.global.u32 	[%rd8+20], %r156;
	st.global.u32 	[%rd8+24], %r156;
	st.global.u32 	[%rd8+28], %r156;
	add.s32 	%r280, %r280, 8;
	setp.ne.s32 	%p10, %r280, %r121;
	mov.u32 	%r282, %r121;
	@%p10 bra 	$L__BB0_66;
$L__BB0_67:
	setp.eq.s32 	%p11, %r118, 0;
	@%p11 bra 	$L__BB0_75;
	setp.lt.u32 	%p12, %r119, 3;
	@%p12 bra 	$L__BB0_70;
	add.s32 	%r157, %r282, %r124;
	mul.wide.s32 	%rd9, %r157, 4;
	add.s64 	%rd10, %rd3, %rd9;
	mov.b32 	%r158, 0;
	st.global.u32 	[%rd10], %r158;
	st.global.u32 	[%rd10+4], %r158;
	st.global.u32 	[%rd10+8], %r158;
	st.global.u32 	[%rd10+12], %r158;
	add.s32 	%r282, %r282, 4;
$L__BB0_70:
	setp.eq.s32 	%p13, %r120, 0;
	@%p13 bra 	$L__BB0_75;
	setp.eq.s32 	%p14, %r120, 1;
	@%p14 bra 	$L__BB0_73;
	add.s32 	%r159, %r282, %r124;
	mul.wide.s32 	%rd11, %r159, 4;
	add.s64 	%rd12, %rd3, %rd11;
	mov.b32 	%r160, 0;
	st.global.u32 	[%rd12], %r160;
	st.global.u32 	[%rd12+4], %r160;
	add.s32 	%r282, %r282, 2;
$L__BB0_73:
	setp.eq.s32 	%p15, %r122, 0;
	@%p15 bra 	$L__BB0_75;
	add.s32 	%r161, %r282, %r124;
	mul.wide.s32 	%rd13, %r161, 4;
	add.s64 	%rd14, %rd3, %rd13;
	mov.b32 	%r162, 0;
	st.global.u32 	[%rd14], %r162;
$L__BB0_75:
	add.s32 	%r279, %r279, 1;
	setp.ne.s32 	%p16, %r279, %r135;
	@%p16 bra 	$L__BB0_64;
$L__BB0_76:
	ret;

}


// ===== COMPILED SASS (sm_100) =====

	.target	sm_100

	.elftype	@"ET_EXEC"


//--------------------- .note.nv.tkinfo           --------------------------
	.section	.note.nv.tkinfo,"",@"SHT_NOTE"
	.sectionflags	@"SHF_NOTE_NV_TKINFO"
	.tkinfo
        /*0018*/ 	.word	0x00000002
        /*0030*/ 	.string	""
        /*0030*/ 	.string	"ptxas"
        /*0030*/ 	.string	"Cuda compilation tools, release 13.0, V13.0.88"
        /*0030*/ 	.string	"Build cuda_13.0.r13.0/compiler.36424714_0"
        /*0030*/ 	.string	"-arch sm_100 -m 64 "



//--------------------- .note.nv.cuinfo           --------------------------
	.section	.note.nv.cuinfo,"",@"SHT_NOTE"
	.sectionflags	@"SHF_NOTE_NV_CUINFO"
        /*0018*/ 	.short	0x0002
        /*001a*/ 	.short	0x0064
        /*001c*/ 	.short	0x0082
	.zero		2


//--------------------- .nv.info                  --------------------------
	.section	.nv.info,"",@"SHT_CUDA_INFO"
	.align	4


	//----- nvinfo : EIATTR_REGCOUNT
	.align		4
        /*0000*/ 	.byte	0x04, 0x2f
        /*0002*/ 	.short	(.L_1 - .L_0)
	.align		4
.L_0:
        /*0004*/ 	.word	index@(_Z23conv2d_backward_weightsPfS_S_iiiiiiiiiiii)
        /*0008*/ 	.word	0x00000020


	//----- nvinfo : EIATTR_FRAME_SIZE
	.align		4
.L_1:
        /*000c*/ 	.byte	0x04, 0x11
        /*000e*/ 	.short	(.L_3 - .L_2)
	.align		4
.L_2:
        /*0010*/ 	.word	index@(_Z23conv2d_backward_weightsPfS_S_iiiiiiiiiiii)
        /*0014*/ 	.word	0x00000000


	//----- nvinfo : EIATTR_MIN_STACK_SIZE
	.align		4
.L_3:
        /*0018*/ 	.byte	0x04, 0x12
        /*001a*/ 	.short	(.L_5 - .L_4)
	.align		4
.L_4:
        /*001c*/ 	.word	index@(_Z23conv2d_backward_weightsPfS_S_iiiiiiiiiiii)
        /*0020*/ 	.word	0x00000000
.L_5:


//--------------------- .nv.compat                --------------------------
	.section	.nv.compat,"",@"SHT_CUDA_COMPAT_INFO"
	.align	4
        /*0000*/ 	.byte	0x02, 0x09, 0x00, 0x00, 0x02, 0x02, 0x01, 0x00, 0x02, 0x05, 0x05, 0x00, 0x03, 0x07, 0x01, 0x01
        /*0010*/ 	.byte	0x02, 0x03, 0x00, 0x00, 0x02, 0x06, 0x01, 0x00, 0x04, 0x0b, 0x08, 0x00, 0x09, 0x00, 0x00, 0x00
        /*0020*/ 	.byte	0x00, 0x00, 0x00, 0x00


//--------------------- .nv.info._Z23conv2d_backward_weightsPfS_S_iiiiiiiiiiii --------------------------
	.section	.nv.info._Z23conv2d_backward_weightsPfS_S_iiiiiiiiiiii,"",@"SHT_CUDA_INFO"
	.sectionflags	@""
	.align	4


	//----- nvinfo : EIATTR_CUDA_API_VERSION
	.align		4
        /*0000*/ 	.byte	0x04, 0x37
        /*0002*/ 	.short	(.L_7 - .L_6)
.L_6:
        /*0004*/ 	.word	0x00000082


	//----- nvinfo : EIATTR_KPARAM_INFO
	.align		4
.L_7:
        /*0008*/ 	.byte	0x04, 0x17
        /*000a*/ 	.short	(.L_9 - .L_8)
.L_8:
        /*000c*/ 	.word	0x00000000
        /*0010*/ 	.short	0x000e
        /*0012*/ 	.short	0x0044
        /*0014*/ 	.byte	0x00, 0xf0, 0x11, 0x00


	//----- nvinfo : EIATTR_KPARAM_INFO
	.align		4
.L_9:
        /*0018*/ 	.byte	0x04, 0x17
        /*001a*/ 	.short	(.L_11 - .L_10)
.L_10:
        /*001c*/ 	.word	0x00000000
        /*0020*/ 	.short	0x000d
        /*0022*/ 	.short	0x0040
        /*0024*/ 	.byte	0x00, 0xf0, 0x11, 0x00


	//----- nvinfo : EIATTR_KPARAM_INFO
	.align		4
.L_11:
        /*0028*/ 	.byte	0x04, 0x17
        /*002a*/ 	.short	(.L_13 - .L_12)
.L_12:
        /*002c*/ 	.word	0x00000000
        /*0030*/ 	.short	0x000c
        /*0032*/ 	.short	0x003c
        /*0034*/ 	.byte	0x00, 0xf0, 0x11, 0x00


	//----- nvinfo : EIATTR_KPARAM_INFO
	.align		4
.L_13:
        /*0038*/ 	.byte	0x04, 0x17
        /*003a*/ 	.short	(.L_15 - .L_14)
.L_14:
        /*003c*/ 	.word	0x00000000
        /*0040*/ 	.short	0x000b
        /*0042*/ 	.short	0x0038
        /*0044*/ 	.byte	0x00, 0xf0, 0x11, 0x00


	//----- nvinfo : EIATTR_KPARAM_INFO
	.align		4
.L_15:
        /*0048*/ 	.byte	0x04, 0x17
        /*004a*/ 	.short	(.L_17 - .L_16)
.L_16:
        /*004c*/ 	.word	0x00000000
        /*0050*/ 	.short	0x000a
        /*0052*/ 	.short	0x0034
        /*0054*/ 	.byte	0x00, 0xf0, 0x11, 0x00


	//----- nvinfo : EIATTR_KPARAM_INFO
	.align		4
.L_17:
        /*0058*/ 	.byte	0x04, 0x17
        /*005a*/ 	.short	(.L_19 - .L_18)
.L_18:
        /*005c*/ 	.word	0x00000000
        /*0060*/ 	.short	0x0009
        /*0062*/ 	.short	0x0030
        /*0064*/ 	.byte	0x00, 0xf0, 0x11, 0x00


	//----- nvinfo : EIATTR_KPARAM_INFO
	.align		4
.L_19:
        /*0068*/ 	.byte	0x04, 0x17
        /*006a*/ 	.short	(.L_21 - .L_20)
.L_20:
        /*006c*/ 	.word	0x00000000
        /*0070*/ 	.short	0x0008
        /*0072*/ 	.short	0x002c
        /*0074*/ 	.byte	0x00, 0xf0, 0x11, 0x00


	//----- nvinfo : EIATTR_KPARAM_INFO
	.align		4
.L_21:
        /*0078*/ 	.byte	0x04, 0x17
        /*007a*/ 	.short	(.L_23 - .L_22)
.L_22:
        /*007c*/ 	.word	0x00000000
        /*0080*/ 	.short	0x0007
        /*0082*/ 	.short	0x0028
        /*0084*/ 	.byte	0x00, 0xf0, 0x11, 0x00


	//----- nvinfo : EIATTR_KPARAM_INFO
	.align		4
.L_23:
        /*0088*/ 	.byte	0x04, 0x17
        /*008a*/ 	.short	(.L_25 - .L_24)
.L_24:
        /*008c*/ 	.word	0x00000000
        /*0090*/ 	.short	0x0006
        /*0092*/ 	.short	0x0024
        /*0094*/ 	.byte	0x00, 0xf0, 0x11, 0x00


	//----- nvinfo : EIATTR_KPARAM_INFO
	.align		4
.L_25:
        /*0098*/ 	.byte	0x04, 0x17
        /*009a*/ 	.short	(.L_27 - .L_26)
.L_26:
        /*009c*/ 	.word	0x00000000
        /*00a0*/ 	.short	0x0005
        /*00a2*/ 	.short	0x0020
        /*00a4*/ 	.byte	0x00, 0xf0, 0x11, 0x00


	//----- nvinfo : EIATTR_KPARAM_INFO
	.align		4
.L_27:
        /*00a8*/ 	.byte	0x04, 0x17
        /*00aa*/ 	.short	(.L_29 - .L_28)
.L_28:
        /*00ac*/ 	.word	0x00000000
        /*00b0*/ 	.short	0x0004
        /*00b2*/ 	.short	0x001c
        /*00b4*/ 	.byte	0x00, 0xf0, 0x11, 0x00


	//----- nvinfo : EIATTR_KPARAM_INFO
	.align		4
.L_29:
        /*00b8*/ 	.byte	0x04, 0x17
        /*00ba*/ 	.short	(.L_31 - .L_30)
.L_30:
        /*00bc*/ 	.word	0x00000000
        /*00c0*/ 	.short	0x0003
        /*00c2*/ 	.short	0x0018
        /*00c4*/ 	.byte	0x00, 0xf0, 0x11, 0x00


	//----- nvinfo : EIATTR_KPARAM_INFO
	.align		4
.L_31:
        /*00c8*/ 	.byte	0x04, 0x17
        /*00ca*/ 	.short	(.L_33 - .L_32)
.L_32:
        /*00cc*/ 	.word	0x00000000
        /*00d0*/ 	.short	0x0002
        /*00d2*/ 	.short	0x0010
        /*00d4*/ 	.byte	0x00, 0xf5, 0x21, 0x00


	//----- nvinfo : EIATTR_KPARAM_INFO
	.align		4
.L_33:
        /*00d8*/ 	.byte	0x04, 0x17
        /*00da*/ 	.short	(.L_35 - .L_34)
.L_34:
        /*00dc*/ 	.word	0x00000000
        /*00e0*/ 	.short	0x0001
        /*00e2*/ 	.short	0x0008
        /*00e4*/ 	.byte	0x00, 0xf5, 0x21, 0x00


	//----- nvinfo : EIATTR_KPARAM_INFO
	.align		4
.L_35:
        /*00e8*/ 	.byte	0x04, 0x17
        /*00ea*/ 	.short	(.L_37 - .L_36)
.L_36:
        /*00ec*/ 	.word	0x00000000
        /*00f0*/ 	.short	0x0000
        /*00f2*/ 	.short	0x0000
        /*00f4*/ 	.byte	0x00, 0xf5, 0x21, 0x00


	//----- nvinfo : EIATTR_SPARSE_MMA_MASK
	.align		4
.L_37:
        /*00f8*/ 	.byte	0x03, 0x50
        /*00fa*/ 	.short	0x0000


	//----- nvinfo : EIATTR_MAXREG_COUNT
	.align		4
        /*00fc*/ 	.byte	0x03, 0x1b
        /*00fe*/ 	.short	0x00ff


	//----- nvinfo : EIATTR_MERCURY_ISA_VERSION
	.align		4
        /*0100*/ 	.byte	0x03, 0x5f
        /*0102*/ 	.short	0x0101


	//----- nvinfo : EIATTR_VRC_CTA_INIT_COUNT
	.align		4
        /*0104*/ 	.byte	0x02, 0x4a
	.zero		1
	.zero		1


	//----- nvinfo : EIATTR_EXIT_INSTR_OFFSETS
	.align		4
        /*0108*/ 	.byte	0x04, 0x1c
        /*010a*/ 	.short	(.L_39 - .L_38)


	//   ....[0]....
.L_38:
        /*010c*/ 	.word	0x000000f0


	//   ....[1]....
        /*0110*/ 	.word	0x00000120


	//   ....[2]....
        /*0114*/ 	.word	0x00001890


	//   ....[3]....
        /*0118*/ 	.word	0x00001c80


	//   ....[4]....
        /*011c*/ 	.word	0x00002070


	//----- nvinfo : EIATTR_CRS_STACK_SIZE
	.align		4
.L_39:
        /*0120*/ 	.byte	0x04, 0x1e
        /*0122*/ 	.short	(.L_41 - .L_40)
.L_40:
        /*0124*/ 	.word	0x00000000


	//----- nvinfo : EIATTR_CBANK_PARAM_SIZE
	.align		4
.L_41:
        /*0128*/ 	.byte	0x03, 0x19
        /*012a*/ 	.short	0x0048


	//----- nvinfo : EIATTR_PARAM_CBANK
	.align		4
        /*012c*/ 	.byte	0x04, 0x0a
        /*012e*/ 	.short	(.L_43 - .L_42)
	.align		4
.L_42:
        /*0130*/ 	.word	index@(.nv.constant0._Z23conv2d_backward_weightsPfS_S_iiiiiiiiiiii)
        /*0134*/ 	.short	0x0380
        /*0136*/ 	.short	0x0048


	//----- nvinfo : EIATTR_SW_WAR
	.align		4
.L_43:
        /*0138*/ 	.byte	0x04, 0x36
        /*013a*/ 	.short	(.L_45 - .L_44)
.L_44:
        /*013c*/ 	.word	0x00000008
.L_45:


//--------------------- .nv.callgraph             --------------------------
	.section	.nv.callgraph,"",@"SHT_CUDA_CALLGRAPH"
	.align	4
	.sectionentsize	8
	.align		4
        /*0000*/ 	.word	0x00000000
	.align		4
        /*0004*/ 	.word	0xffffffff
	.align		4
        /*0008*/ 	.word	0x00000000
	.align		4
        /*000c*/ 	.word	0xfffffffe
	.align		4
        /*0010*/ 	.word	0x00000000
	.align		4
        /*0014*/ 	.word	0xfffffffd
	.align		4
        /*0018*/ 	.word	0x00000000
	.align		4
        /*001c*/ 	.word	0xfffffffc


//--------------------- .text._Z23conv2d_backward_weightsPfS_S_iiiiiiiiiiii --------------------------
	.section	.text._Z23conv2d_backward_weightsPfS_S_iiiiiiiiiiii,"ax",@progbits
	.align	128
        .global         _Z23conv2d_backward_weightsPfS_S_iiiiiiiiiiii
        .type           _Z23conv2d_backward_weightsPfS_S_iiiiiiiiiiii,@function
        .size           _Z23conv2d_backward_weightsPfS_S_iiiiiiiiiiii,(.L_x_24 - _Z23conv2d_backward_weightsPfS_S_iiiiiiiiiiii)
        .other          _Z23conv2d_backward_weightsPfS_S_iiiiiiiiiiii,@"STO_CUDA_ENTRY STV_DEFAULT"
_Z23conv2d_backward_weightsPfS_S_iiiiiiiiiiii:
.text._Z23conv2d_backward_weightsPfS_S_iiiiiiiiiiii:
[----:B------:R-:W-:Y:S01]  /*0000*/  LDC R1, c[0x0][0x37c] ;  /* 0x0000df00ff017b82 */ /* 0x000fe20000000800 */
[----:B------:R-:W0:Y:S07]  /*0010*/  S2R R5, SR_TID.X ;  /* 0x0000000000057919 */ /* 0x000e2e0000002100 */
[----:B------:R-:W1:Y:S01]  /*0020*/  S2UR UR4, SR_CTAID.X ;  /* 0x00000000000479c3 */ /* 0x000e620000002500 */
[----:B------:R-:W2:Y:S01]  /*0030*/  LDCU.64 UR8, c[0x0][0x3b0] ;  /* 0x00007600ff0877ac */ /* 0x000ea20008000a00 */
[----:B------:R-:W3:Y:S06]  /*0040*/  S2R R3, SR_TID.Y ;  /* 0x0000000000037919 */ /* 0x000eec0000002200 */
[----:B------:R-:W3:Y:S01]  /*0050*/  LDC R2, c[0x0][0x364] ;  /* 0x0000d900ff027b82 */ /* 0x000ee20000000800 */
[----:B------:R-:W1:Y:S07]  /*0060*/  LDCU UR5, c[0x0][0x360] ;  /* 0x00006c00ff0577ac */ /* 0x000e6e0008000800 */
[----:B------:R-:W3:Y:S08]  /*0070*/  S2UR UR6, SR_CTAID.Y ;  /* 0x00000000000679c3 */ /* 0x000ef00000002600 */
[----:B------:R-:W4:Y:S01]  /*0080*/  LDC R4, c[0x0][0x3a0] ;  /* 0x0000e800ff047b82 */ /* 0x000f220000000800 */
[----:B-1----:R-:W-:-:S06]  /*0090*/  UIMAD UR4, UR4, UR5, URZ ;  /* 0x00000005040472a4 */ /* 0x002fcc000f8e02ff */
[----:B0-----:R-:W-:-:S04]  /*00a0*/  IADD3 R0, PT, PT, R5, UR4, RZ ;  /* 0x0000000405007c10 */ /* 0x001fc8000fffe0ff */
[----:B--2---:R-:W-:Y:S01]  /*00b0*/  ISETP.GE.AND P0, PT, R0, UR9, PT ;  /* 0x0000000900007c0c */ /* 0x004fe2000bf06270 */
[----:B---3--:R-:W-:-:S05]  /*00c0*/  IMAD R2, R2, UR6, R3 ;  /* 0x0000000602027c24 */ /* 0x008fca000f8e0203 */
[----:B------:R-:W-:-:S04]  /*00d0*/  ISETP.GE.OR P0, PT, R2, UR8, P0 ;  /* 0x0000000802007c0c */ /* 0x000fc80008706670 */
[----:B----4-:R-:W-:-:S13]  /*00e0*/  ISETP.LT.OR P0, PT, R4, 0x1, P0 ;  /* 0x000000010400780c */ /* 0x010fda0000701670 */
[----:B------:R-:W-:Y:S05]  /*00f0*/  @P0 EXIT ;  /* 0x000000000000094d */ /* 0x000fea0003800000 */
[----:B------:R-:W0:Y:S02]  /*0100*/  LDC R6, c[0x0][0x3ac] ;  /* 0x0000eb00ff067b82 */ /* 0x000e240000000800 */
[----:B0-----:R-:W-:-:S13]  /*0110*/  ISETP.GE.AND P0, PT, R6, 0x1, PT ;  /* 0x000000010600780c */ /* 0x001fda0003f06270 */
[----:B------:R-:W-:Y:S05]  /*0120*/  @!P0 EXIT ;  /* 0x000000000000894d */ /* 0x000fea0003800000 */
[----:B------:R-:W0:Y:S01]  /*0130*/  LDCU UR5, c[0x0][0x3a4] ;  /* 0x00007480ff0577ac */ /* 0x000e220008000800 */
[----:B------:R-:W-:Y:S01]  /*0140*/  IMAD R3, R2, UR9, R0 ;  /* 0x0000000902037c24 */ /* 0x000fe2000f8e0200 */
[----:B------:R-:W1:Y:S01]  /*0150*/  LDCU.64 UR18, c[0x0][0x358] ;  /* 0x00006b00ff1277ac */ /* 0x000e620008000a00 */
[----:B0-----:R-:W-:-:S09]  /*0160*/  UISETP.GE.AND UP0, UPT, UR5, 0x1, UPT ;  /* 0x000000010500788c */ /* 0x001fd2000bf06270 */
[----:B-1----:R-:W-:Y:S05]  /*0170*/  BRA.U !UP0, `(.L_x_0) ;  /* 0x0000001908c87547 */ /* 0x002fea000b800000 */
[----:B------:R-:W0:Y:S02]  /*0180*/  LDCU UR5, c[0x0][0x3a8] ;  /* 0x00007500ff0577ac */ /* 0x000e240008000800 */
[----:B0-----:R-:W-:-:S09]  /*0190*/  UISETP.GE.AND UP0, UPT, UR5, 0x1, UPT ;  /* 0x000000010500788c */ /* 0x001fd2000bf06270 */
[----:B------:R-:W-:Y:S05]  /*01a0*/  BRA.U !UP0, `(.L_x_1) ;  /* 0x0000001508c47547 */ /* 0x000fea000b800000 */
[----:B------:R-:W0:Y:S01]  /*01b0*/  LDC R7, c[0x0][0x3c4] ;  /* 0x0000f100ff077b82 */ /* 0x000e220000000800 */
[----:B------:R-:W1:Y:S01]  /*01c0*/  LDCU UR5, c[0x0][0x3bc] ;  /* 0x00007780ff0577ac */ /* 0x000e620008000800 */
[C---:B0-----:R-:W-:Y:S01]  /*01d0*/  IMAD R6, R7.reuse, 0x7, R0 ;  /* 0x0000000707067824 */ /* 0x041fe200078e0200 */
[----:B------:R-:W-:Y:S01]  /*01e0*/  IADD3 R5, PT, PT, R7, UR4, R5 ;  /* 0x0000000407057c10 */ /* 0x000fe2000fffe005 */
[----:B------:R-:W-:Y:S01]  /*01f0*/  IMAD R4, R4, R7, RZ ;  /* 0x0000000704047224 */ /* 0x000fe200078e02ff */
[----:B------:R-:W-:Y:S02]  /*0200*/  UMOV UR4, URZ ;  /* 0x000000ff00047c82 */ /* 0x000fe40008000000 */
[----:B-1----:R-:W-:Y:S02]  /*0210*/  IADD3 R5, PT, PT, R5, -UR5, RZ ;  /* 0x8000000505057c10 */ /* 0x002fe4000fffe0ff */
[----:B------:R-:W-:-:S07]  /*0220*/  IADD3 R6, PT, PT, R6, -UR5, RZ ;  /* 0x8000000506067c10 */ /* 0x000fce000fffe0ff */
.L_x_10:
[----:B0-----:R-:W-:-:S05]  /*0230*/  UMOV UR5, URZ ;  /* 0x000000ff00057c82 */ /* 0x001fca0008000000 */
.L_x_9:
[----:B0-----:R-:W-:Y:S01]  /*0240*/  IMAD.MOV.U32 R7, RZ, RZ, RZ ;  /* 0x000000ffff077224 */ /* 0x001fe200078e00ff */
[----:B------:R-:W-:-:S06]  /*0250*/  UMOV UR6, URZ ;  /* 0x000000ff00067c82 */ /* 0x000fcc0008000000 */
.L_x_8:
[----:B------:R-:W0:Y:S01]  /*0260*/  LDCU UR7, c[0x0][0x3c0] ;  /* 0x00007800ff0777ac */ /* 0x000e220008000800 */
[----:B------:R-:W-:Y:S01]  /*0270*/  HFMA2 R20, -RZ, RZ, 0, 0 ;  /* 0x00000000ff147431 */ /* 0x000fe200000001ff */
[----:B------:R-:W0:Y:S01]  /*0280*/  LDCU UR8, c[0x0][0x3b8] ;  /* 0x00007700ff0877ac */ /* 0x000e220008000800 */
[----:B------:R-:W1:Y:S01]  /*0290*/  LDCU UR10, c[0x0][0x3a8] ;  /* 0x00007500ff0a77ac */ /* 0x000e620008000800 */
[----:B------:R-:W2:Y:S01]  /*02a0*/  LDCU UR9, c[0x0][0x398] ;  /* 0x00007300ff0977ac */ /* 0x000ea20008000800 */
[----:B0-----:R-:W-:Y:S02]  /*02b0*/  UIMAD UR7, UR6, UR7, -UR8 ;  /* 0x00000007060772a4 */ /* 0x001fe4000f8e0a08 */
[----:B-1----:R-:W-:-:S04]  /*02c0*/  UISETP.GE.U32.AND UP0, UPT, UR10, 0x8, UPT ;  /* 0x000000080a00788c */ /* 0x002fc8000bf06070 */
[----:B------:R-:W-:Y:S01]  /*02d0*/  IADD3 R8, PT, PT, R2, UR7, RZ ;  /* 0x0000000702087c10 */ /* 0x000fe2000fffe0ff */
[----:B------:R-:W-:-:S03]  /*02e0*/  UIMAD UR14, UR6, UR10, URZ ;  /* 0x0000000a060e72a4 */ /* 0x000fc6000f8e02ff */
[----:B--2---:R-:W-:-:S04]  /*02f0*/  ISETP.GE.AND P0, PT, R8, UR9, PT ;  /* 0x0000000908007c0c */ /* 0x004fc8000bf06270 */
[----:B------:R-:W-:Y:S01]  /*0300*/  ISETP.GT.AND P0, PT, R8, -0x1, !P0 ;  /* 0xffffffff0800780c */ /* 0x000fe20004704270 */
[----:B------:R-:W-:-:S12]  /*0310*/  BRA.U !UP0, `(.L_x_2) ;  /* 0x0000000908b07547 */ /* 0x000fd8000b800000 */
[----:B------:R-:W0:Y:S01]  /*0320*/  LDC R11, c[0x0][0x3c4] ;  /* 0x0000f100ff0b7b82 */ /* 0x000e220000000800 */
[----:B------:R-:W1:Y:S01]  /*0330*/  LDCU UR20, c[0x0][0x39c] ;  /* 0x00007380ff1477ac */ /* 0x000e620008000800 */
[----:B------:R-:W2:Y:S06]  /*0340*/  LDCU UR23, c[0x0][0x3bc] ;  /* 0x00007780ff1777ac */ /* 0x000eac0008000800 */
[----:B------:R-:W3:Y:S01]  /*0350*/  LDC R21, c[0x0][0x3a0] ;  /* 0x0000e800ff157b82 */ /* 0x000ee20000000800 */
[----:B------:R-:W4:Y:S01]  /*0360*/  LDCU UR13, c[0x0][0x3a8] ;  /* 0x00007500ff0d77ac */ /* 0x000f220008000800 */
[----:B------:R-:W5:Y:S06]  /*0370*/  LDCU UR17, c[0x0][0x3ac] ;  /* 0x00007580ff1177ac */ /* 0x000f6c0008000800 */
[----:B------:R-:W5:Y:S01]  /*0380*/  LDC R9, c[0x0][0x3c4] ;  /* 0x0000f100ff097b82 */ /* 0x000f620000000800 */
[----:B------:R-:W5:Y:S01]  /*0390*/  LDCU UR15, c[0x0][0x3ac] ;  /* 0x00007580ff0f77ac */ /* 0x000f620008000800 */
[----:B-1----:R-:W-:-:S02]  /*03a0*/  IMAD R12, R8, UR20, R5 ;  /* 0x00000014080c7c24 */ /* 0x002fc4000f8e0205 */
[----:B------:R-:W-:Y:S01]  /*03b0*/  IMAD R14, R8, UR20, R6 ;  /* 0x00000014080e7c24 */ /* 0x000fe2000f8e0206 */
[----:B------:R-:W-:Y:S01]  /*03c0*/  UIADD3 UR7, UPT, UPT, UR14, 0x7, URZ ;  /* 0x000000070e077890 */ /* 0x000fe2000fffe0ff */
[----:B--2---:R-:W-:Y:S01]  /*03d0*/  IADD3 R22, PT, PT, R0, -UR23, RZ ;  /* 0x8000001700167c10 */ /* 0x004fe2000fffe0ff */
[C-C-:B0-----:R-:W-:Y:S01]  /*03e0*/  IMAD R13, R11.reuse, 0x2, R0.reuse ;  /* 0x000000020b0d7824 */ /* 0x141fe200078e0200 */
[C---:B------:R-:W-:Y:S01]  /*03f0*/  LEA R16, R11.reuse, R0, 0x2 ;  /* 0x000000000b107211 */ /* 0x040fe200078e10ff */
[C-C-:B------:R-:W-:Y:S01]  /*0400*/  IMAD R15, R11.reuse, 0x3, R0.reuse ;  /* 0x000000030b0f7824 */ /* 0x140fe200078e0200 */
[----:B----4-:R-:W-:Y:S01]  /*0410*/  ULOP3.LUT UR16, UR13, 0x7ffffff8, URZ, 0xc0, !UPT ;  /* 0x7ffffff80d107892 */ /* 0x010fe2000f8ec0ff */
[C-C-:B------:R-:W-:Y:S01]  /*0420*/  IMAD R18, R11.reuse, 0x5, R0.reuse ;  /* 0x000000050b127824 */ /* 0x140fe200078e0200 */
[----:B------:R-:W-:Y:S01]  /*0430*/  UIADD3 UR8, UPT, UPT, UR14, 0x6, URZ ;  /* 0x000000060e087890 */ /* 0x000fe2000fffe0ff */
[----:B------:R-:W-:Y:S01]  /*0440*/  IMAD R20, R11, 0x6, R0 ;  /* 0x000000060b147824 */ /* 0x000fe200078e0200 */
[----:B------:R-:W-:Y:S01]  /*0450*/  IADD3 R11, PT, PT, R13, -UR23, RZ ;  /* 0x800000170d0b7c10 */ /* 0x000fe2000fffe0ff */
[----:B------:R-:W-:Y:S01]  /*0460*/  VIADD R17, R16, -UR23 ;  /* 0x8000001710117c36 */ /* 0x000fe20008000000 */
[----:B------:R-:W-:Y:S01]  /*0470*/  IADD3 R15, PT, PT, R15, -UR23, RZ ;  /* 0x800000170f0f7c10 */ /* 0x000fe2000fffe0ff */
[-C--:B---3--:R-:W-:Y:S01]  /*0480*/  IMAD R13, R12, R21.reuse, UR4 ;  /* 0x000000040c0d7e24 */ /* 0x088fe2000f8e0215 */
[----:B------:R-:W-:Y:S01]  /*0490*/  IADD3 R19, PT, PT, R18, -UR23, RZ ;  /* 0x8000001712137c10 */ /* 0x000fe2000fffe0ff */
[-C--:B------:R-:W-:Y:S01]  /*04a0*/  IMAD R12, R14, R21.reuse, UR4 ;  /* 0x000000040e0c7e24 */ /* 0x080fe2000f8e0215 */
[----:B------:R-:W-:Y:S01]  /*04b0*/  IADD3 R23, PT, PT, R20, -UR23, RZ ;  /* 0x8000001714177c10 */ /* 0x000fe2000fffe0ff */
[C---:B------:R-:W-:Y:S01]  /*04c0*/  IMAD R10, R8.reuse, UR20, R22 ;  /* 0x00000014080a7c24 */ /* 0x040fe2000f8e0216 */
[----:B-----5:R-:W-:Y:S01]  /*04d0*/  UIMAD UR17, UR17, UR13, URZ ;  /* 0x0000000d111172a4 */ /* 0x020fe2000f8e02ff */
[C---:B------:R-:W-:Y:S01]  /*04e0*/  IMAD R14, R8.reuse, UR20, R11 ;  /* 0x00000014080e7c24 */ /* 0x040fe2000f8e020b */
[----:B------:R-:W-:Y:S01]  /*04f0*/  UIADD3 UR9, UPT, UPT, UR14, 0x5, URZ ;  /* 0x000000050e097890 */ /* 0x000fe2000fffe0ff */
[C---:B------:R-:W-:Y:S01]  /*0500*/  IMAD R18, R8.reuse, UR20, R15 ;  /* 0x0000001408127c24 */ /* 0x040fe2000f8e020f */
[----:B------:R-:W-:Y:S01]  /*0510*/  UIADD3 UR10, UPT, UPT, UR14, 0x4, URZ ;  /* 0x000000040e0a7890 */ /* 0x000fe2000fffe0ff */
[C---:B------:R-:W-:Y:S01]  /*0520*/  IMAD R16, R8.reuse, UR20, R17 ;  /* 0x0000001408107c24 */ /* 0x040fe2000f8e0211 */
[----:B------:R-:W-:Y:S01]  /*0530*/  UIADD3 UR11, UPT, UPT, UR14, 0x3, URZ ;  /* 0x000000030e0b7890 */ /* 0x000fe2000fffe0ff */
[C---:B------:R-:W-:Y:S01]  /*0540*/  IMAD R20, R8.reuse, UR20, R19 ;  /* 0x0000001408147c24 */ /* 0x040fe2000f8e0213 */
[----:B------:R-:W-:Y:S01]  /*0550*/  UIADD3 UR12, UPT, UPT, UR14, 0x2, URZ ;  /* 0x000000020e0c7890 */ /* 0x000fe2000fffe0ff */
[----:B------:R-:W-:Y:S01]  /*0560*/  IMAD R24, R8, UR20, R23 ;  /* 0x0000001408187c24 */ /* 0x000fe2000f8e0217 */
[----:B------:R-:W-:Y:S01]  /*0570*/  UIMAD UR13, UR7, UR15, UR5 ;  /* 0x0000000f070d72a4 */ /* 0x000fe2000f8e0205 */
[-C--:B------:R-:W-:Y:S01]  /*0580*/  IMAD R10, R10, R21.reuse, UR4 ;  /* 0x000000040a0a7e24 */ /* 0x080fe2000f8e0215 */
        /* <DEDUP_REMOVED lines=9> */
[----:B------:R-:W-:Y:S01]  /*0620*/  IMAD R21, R24, R21, UR4 ;  /* 0x0000000418157e24 */ /* 0x000fe2000f8e0215 */
[----:B------:R-:W-:Y:S01]  /*0630*/  UIMAD UR12, UR12, UR15, UR5 ;  /* 0x0000000f0c0c72a4 */ /* 0x000fe2000f8e0205 */
[----:B------:R-:W0:Y:S01]  /*0640*/  LDCU UR22, c[0x0][0x3ac] ;  /* 0x00007580ff1677ac */ /* 0x000e220008000800 */
[----:B------:R-:W1:Y:S01]  /*0650*/  LDCU UR21, c[0x0][0x39c] ;  /* 0x00007380ff1577ac */ /* 0x000e620008000800 */
[----:B------:R-:W-:-:S02]  /*0660*/  UIADD3 UR15, UPT, UPT, -UR16, URZ, URZ ;  /* 0x000000ff100f7290 */ /* 0x000fc4000fffe1ff */
[----:B------:R-:W-:Y:S02]  /*0670*/  UIADD3 UR7, UPT, UPT, UR7, UR5, URZ ;  /* 0x0000000507077290 */ /* 0x000fe4000fffe0ff */
[----:B------:R-:W-:-:S12]  /*0680*/  UIMAD UR14, UR17, UR6, UR5 ;  /* 0x00000006110e72a4 */ /* 0x000fd8000f8e0205 */
.L_x_3:
[----:B------:R-:W2:Y:S01]  /*0690*/  LDC.64 R14, c[0x0][0x388] ;  /* 0x0000e200ff0e7b82 */ /* 0x000ea20000000a00 */
[C---:B-1----:R-:W-:Y:S01]  /*06a0*/  ISETP.GE.AND P1, PT, R22.reuse, UR21, PT ;  /* 0x0000001516007c0c */ /* 0x042fe2000bf26270 */
[C---:B------:R-:W-:Y:S01]  /*06b0*/  IMAD.IADD R26, R22.reuse, 0x1, R9 ;  /* 0x00000001161a7824 */ /* 0x040fe200078e0209 */
[----:B------:R-:W-:Y:S02]  /*06c0*/  MOV R17, UR14 ;  /* 0x0000000e00117c02 */ /* 0x000fe40008000f00 */
[----:B------:R-:W-:-:S03]  /*06d0*/  ISETP.GT.AND P1, PT, R22, -0x1, !P1 ;  /* 0xffffffff1600780c */ /* 0x000fc60004f24270 */
[----:B------:R-:W1:Y:S01]  /*06e0*/  LDC.64 R24, c[0x0][0x380] ;  /* 0x0000e000ff187b82 */ /* 0x000e620000000a00 */
[----:B------:R-:W-:Y:S02]  /*06f0*/  PLOP3.LUT P1, PT, P0, P1, PT, 0x80, 0x8 ;  /* 0x000000000008781c */ /* 0x000fe40000723070 */
[----:B------:R-:W-:-:S11]  /*0700*/  ISETP.GE.AND P2, PT, R26, UR21, PT ;  /* 0x000000151a007c0c */ /* 0x000fd6000bf46270 */
[----:B--2---:R-:W-:Y:S02]  /*0710*/  @P1 IMAD.WIDE R14, R17, 0x4, R14 ;  /* 0x00000004110e1825 */ /* 0x004fe400078e020e */
[----:B------:R-:W2:Y:S03]  /*0720*/  LDC.64 R16, c[0x0][0x380] ;  /* 0x0000e000ff107b82 */ /* 0x000ea60000000a00 */
[----:B------:R3:W4:Y:S01]  /*0730*/  @P1 LDG.E R23, desc[UR18][R14.64] ;  /* 0x000000120e171981 */ /* 0x000722000c1e1900 */
[----:B------:R-:W-:Y:S01]  /*0740*/  ISETP.GT.AND P2, PT, R26, -0x1, !P2 ;  /* 0xffffffff1a00780c */ /* 0x000fe20005744270 */
[----:B-1----:R-:W-:-:S03]  /*0750*/  @P1 IMAD.WIDE R24, R10, 0x4, R24 ;  /* 0x000000040a181825 */ /* 0x002fc600078e0218 */
[----:B------:R-:W-:-:S03]  /*0760*/  PLOP3.LUT P2, PT, P0, P2, PT, 0x80, 0x8 ;  /* 0x000000000008781c */ /* 0x000fc60000745070 */
[----:B------:R-:W4:Y:S01]  /*0770*/  @P1 LDG.E R24, desc[UR18][R24.64] ;  /* 0x0000001218181981 */ /* 0x000f22000c1e1900 */
[----:B---3--:R-:W1:Y:S01]  /*0780*/  LDC.64 R14, c[0x0][0x388] ;  /* 0x0000e200ff0e7b82 */ /* 0x008e620000000a00 */
[----:B------:R-:W-:-:S08]  /*0790*/  MOV R27, UR7 ;  /* 0x00000007001b7c02 */ /* 0x000fd00008000f00 */
[----:B--2---:R-:W-:-:S06]  /*07a0*/  @P2 IMAD.WIDE R16, R13, 0x4, R16 ;  /* 0x000000040d102825 */ /* 0x004fcc00078e0210 */
[----:B------:R-:W2:Y:S01]  /*07b0*/  @P2 LDG.E R16, desc[UR18][R16.64] ;  /* 0x0000001210102981 */ /* 0x000ea2000c1e1900 */
[----:B-1----:R-:W-:-:S05]  /*07c0*/  @P2 IMAD.WIDE R14, R27, 0x4, R14 ;  /* 0x000000041b0e2825 */ /* 0x002fca00078e020e */
[----:B------:R1:W2:Y:S01]  /*07d0*/  @P2 LDG.E R27, desc[UR18][R14.64] ;  /* 0x000000120e1b2981 */ /* 0x0002a2000c1e1900 */
[-C--:B------:R-:W-:Y:S01]  /*07e0*/  IADD3 R26, PT, PT, R26, R9.reuse, RZ ;  /* 0x000000091a1a7210 */ /* 0x080fe20007ffe0ff */
[----:B-1----:R-:W1:Y:S03]  /*07f0*/  LDC.64 R14, c[0x0][0x388] ;  /* 0x0000e200ff0e7b82 */ /* 0x002e660000000a00 */
[----:B------:R-:W-:-:S04]  /*0800*/  IADD3 R28, PT, PT, R26, R9, RZ ;  /* 0x000000091a1c7210 */ /* 0x000fc80007ffe0ff */
[----:B------:R-:W-:-:S04]  /*0810*/  ISETP.GE.AND P3, PT, R28, UR21, PT ;  /* 0x000000151c007c0c */ /* 0x000fc8000bf66270 */
[----:B------:R-:W-:-:S04]  /*0820*/  ISETP.GT.AND P3, PT, R28, -0x1, !P3 ;  /* 0xffffffff1c00780c */ /* 0x000fc80005f64270 */
[----:B------:R-:W-:Y:S02]  /*0830*/  PLOP3.LUT P3, PT, P0, P3, PT, 0x80, 0x8 ;  /* 0x000000000008781c */ /* 0x000fe40000767070 */
[----:B------:R-:W-:Y:S01]  /*0840*/  MOV R29, UR10 ;  /* 0x0000000a001d7c02 */ /* 0x000fe20008000f00 */
[----:B----4-:R-:W-:Y:S01]  /*0850*/  @P1 FFMA R7, R24, R23, R7 ;  /* 0x0000001718071223 */ /* 0x010fe20000000007 */
[----:B------:R-:W-:-:S04]  /*0860*/  ISETP.GE.AND P1, PT, R26, UR21, PT ;  /* 0x000000151a007c0c */ /* 0x000fc8000bf26270 */
[----:B------:R-:W-:-:S04]  /*0870*/  ISETP.GT.AND P1, PT, R26, -0x1, !P1 ;  /* 0xffffffff1a00780c */ /* 0x000fc80004f24270 */
[----:B------:R-:W-:Y:S01]  /*0880*/  PLOP3.LUT P1, PT, P0, P1, PT, 0x80, 0x8 ;  /* 0x000000000008781c */ /* 0x000fe20000723070 */
[----:B------:R-:W-:-:S12]  /*0890*/  IMAD.U32 R23, RZ, RZ, UR12 ;  /* 0x0000000cff177e24 */ /* 0x000fd8000f8e00ff */
[----:B-1----:R-:W-:-:S05]  /*08a0*/  @P1 IMAD.WIDE R14, R23, 0x4, R14 ;  /* 0x00000004170e1825 */ /* 0x002fca00078e020e */
[----:B------:R1:W3:Y:S01]  /*08b0*/  @P1 LDG.E R24, desc[UR18][R14.64] ;  /* 0x000000120e181981 */ /* 0x0002e2000c1e1900 */
[----:B--2---:R-:W-:Y:S02]  /*08c0*/  @P2 FFMA R7, R16, R27, R7 ;  /* 0x0000001b10072223 */ /* 0x004fe40000000007 */
[----:B------:R-:W2:Y:S08]  /*08d0*/  LDC.64 R26, c[0x0][0x380] ;  /* 0x0000e000ff1a7b82 */ /* 0x000eb00000000a00 */
[----:B------:R-:W4:Y:S08]  /*08e0*/  LDC.64 R16, c[0x0][0x388] ;  /* 0x0000e200ff107b82 */ /* 0x000f300000000a00 */
[----:B-1----:R-:W1:Y:S01]  /*08f0*/  LDC.64 R14, c[0x0][0x380] ;  /* 0x0000e000ff0e7b82 */ /* 0x002e620000000a00 */
[----:B------:R-:W-:Y:S01]  /*0900*/  MOV R23, UR11 ;  /* 0x0000000b00177c02 */ /* 0x000fe20008000f00 */
[----:B--2---:R-:W-:-:S04]  /*0910*/  @P1 IMAD.WIDE R26, R11, 0x4, R26 ;  /* 0x000000040b1a1825 */ /* 0x004fc800078e021a */
[----:B----4-:R-:W-:Y:S02]  /*0920*/  @P3 IMAD.WIDE R16, R23, 0x4, R16 ;  /* 0x0000000417103825 */ /* 0x010fe400078e0210 */
[----:B------:R2:W3:Y:S04]  /*0930*/  @P1 LDG.E R23, desc[UR18][R26.64] ;  /* 0x000000121a171981 */ /* 0x0004e8000c1e1900 */
[----:B------:R4:W5:Y:S01]  /*0940*/  @P3 LDG.E R25, desc[UR18][R16.64] ;  /* 0x0000001210193981 */ /* 0x000962000c1e1900 */
[----:B-1----:R-:W-:Y:S01]  /*0950*/  @P3 IMAD.WIDE R14, R18, 0x4, R14 ;  /* 0x00000004120e3825 */ /* 0x002fe200078e020e */
[----:B--2---:R-:W-:-:S04]  /*0960*/  IADD3 R26, PT, PT, R28, R9, RZ ;  /* 0x000000091c1a7210 */ /* 0x004fc80007ffe0ff */
[----:B------:R1:W5:Y:S01]  /*0970*/  @P3 LDG.E R27, desc[UR18][R14.64] ;  /* 0x000000120e1b3981 */ /* 0x000362000c1e1900 */
[----:B----4-:R-:W2:Y:S01]  /*0980*/  LDC.64 R16, c[0x0][0x388] ;  /* 0x0000e200ff107b82 */ /* 0x010ea20000000a00 */
[----:B------:R-:W-:-:S07]  /*0990*/  ISETP.GE.AND P2, PT, R26, UR21, PT ;  /* 0x000000151a007c0c */ /* 0x000fce000bf46270 */
[----:B-1----:R-:W1:Y:S01]  /*09a0*/  LDC.64 R14, c[0x0][0x380] ;  /* 0x0000e000ff0e7b82 */ /* 0x002e620000000a00 */
[----:B------:R-:W-:-:S04]  /*09b0*/  ISETP.GT.AND P2, PT, R26, -0x1, !P2 ;  /* 0xffffffff1a00780c */ /* 0x000fc80005744270 */
[----:B------:R-:W-:-:S13]  /*09c0*/  PLOP3.LUT P2, PT, P0, P2, PT, 0x80, 0x8 ;  /* 0x000000000008781c */ /* 0x000fda0000745070 */
[----:B--2---:R-:W-:-:S04]  /*09d0*/  @P2 IMAD.WIDE R16, R29, 0x4, R16 ;  /* 0x000000041d102825 */ /* 0x004fc800078e0210 */
[----:B-1----:R-:W-:Y:S02]  /*09e0*/  @P2 IMAD.WIDE R14, R19, 0x4, R14 ;  /* 0x00000004130e2825 */ /* 0x002fe400078e020e */
[----:B------:R-:W2:Y:S04]  /*09f0*/  @P2 LDG.E R16, desc[UR18][R16.64] ;  /* 0x0000001210102981 */ /* 0x000ea8000c1e1900 */
[----:B------:R1:W2:Y:S01]  /*0a00*/  @P2 LDG.E R28, desc[UR18][R14.64] ;  /* 0x000000120e1c2981 */ /* 0x0002a2000c1e1900 */
[----:B------:R-:W-:Y:S01]  /*0a10*/  IMAD.IADD R26, R26, 0x1, R9 ;  /* 0x000000011a1a7824 */ /* 0x000fe200078e0209 */
[----:B-1----:R-:W1:Y:S01]  /*0a20*/  LDC.64 R14, c[0x0][0x388] ;  /* 0x0000e200ff0e7b82 */ /* 0x002e620000000a00 */
[----:B------:R-:W-:Y:S02]  /*0a30*/  MOV R17, UR9 ;  /* 0x0000000900117c02 */ /* 0x000fe40008000f00 */
[----:B------:R-:W-:Y:S01]  /*0a40*/  MOV R29, UR13 ;  /* 0x0000000d001d7c02 */ /* 0x000fe20008000f00 */
[----:B---3--:R-:W-:Y:S01]  /*0a50*/  @P1 FFMA R7, R23, R24, R7 ;  /* 0x0000001817071223 */ /* 0x008fe20000000007 */
[----:B------:R-:W-:-:S04]  /*0a60*/  ISETP.GE.AND P1, PT, R26, UR21, PT ;  /* 0x000000151a007c0c */ /* 0x000fc8000bf26270 */
[----:B------:R-:W-:-:S04]  /*0a70*/  ISETP.GT.AND P1, PT, R26, -0x1, !P1 ;  /* 0xffffffff1a00780c */ /* 0x000fc80004f24270 */
[----:B------:R-:W-:Y:S01]  /*0a80*/  PLOP3.LUT P1, PT, P0, P1, PT, 0x80, 0x8 ;  /* 0x000000000008781c */ /* 0x000fe20000723070 */
[----:B-----5:R-:W-:Y:S02]  /*0a90*/  @P3 FFMA R7, R27, R25, R7 ;  /* 0x000000191b073223 */ /* 0x020fe40000000007 */
[----:B------:R-:W3:Y:S10]  /*0aa0*/  LDC.64 R24, c[0x0][0x380] ;  /* 0x0000e000ff187b82 */ /* 0x000ef40000000a00 */
[----:B-1----:R-:W-:-:S05]  /*0ab0*/  @P1 IMAD.WIDE R14, R17, 0x4, R14 ;  /* 0x00000004110e1825 */ /* 0x002fca00078e020e */
[----:B------:R1:W4:Y:S02]  /*0ac0*/  @P1 LDG.E R23, desc[UR18][R14.64] ;  /* 0x000000120e171981 */ /* 0x000324000c1e1900 */
[----:B-1----:R-:W1:Y:S01]  /*0ad0*/  LDC.64 R14, c[0x0][0x380] ;  /* 0x0000e000ff0e7b82 */ /* 0x002e620000000a00 */
[----:B--2---:R-:W-:Y:S01]  /*0ae0*/  @P2 FFMA R7, R28, R16, R7 ;  /* 0x000000101c072223 */ /* 0x004fe20000000007 */
[----:B------:R-:W-:-:S06]  /*0af0*/  IADD3 R16, PT, PT, R26, R9, RZ ;  /* 0x000000091a107210 */ /* 0x000fcc0007ffe0ff */
[----:B------:R-:W2:Y:S01]  /*0b00*/  LDC.64 R26, c[0x0][0x388] ;  /* 0x0000e200ff1a7b82 */ /* 0x000ea20000000a00 */
[----:B------:R-:W-:-:S04]  /*0b10*/  ISETP.GE.AND P2, PT, R16, UR21, PT ;  /* 0x0000001510007c0c */ /* 0x000fc8000bf46270 */
[----:B------:R-:W-:-:S04]  /*0b20*/  ISETP.GT.AND P2, PT, R16, -0x1, !P2 ;  /* 0xffffffff1000780c */ /* 0x000fc80005744270 */
[----:B------:R-:W-:Y:S01]  /*0b30*/  PLOP3.LUT P2, PT, P0, P2, PT, 0x80, 0x8 ;  /* 0x000000000008781c */ /* 0x000fe20000745070 */
[----:B------:R-:W-:Y:S01]  /*0b40*/  IMAD.U32 R17, RZ, RZ, UR8 ;  /* 0x00000008ff117e24 */ /* 0x000fe2000f8e00ff */
[----:B------:R-:W-:Y:S01]  /*0b50*/  IADD3 R16, PT, PT, R16, R9, RZ ;  /* 0x0000000910107210 */ /* 0x000fe20007ffe0ff */
[----:B---3--:R-:W-:-:S03]  /*0b60*/  @P1 IMAD.WIDE R24, R20, 0x4, R24 ;  /* 0x0000000414181825 */ /* 0x008fc600078e0218 */
[----:B------:R-:W-:-:S03]  /*0b70*/  ISETP.GE.AND P3, PT, R16, UR21, PT ;  /* 0x0000001510007c0c */ /* 0x000fc6000bf66270 */
[----:B------:R-:W4:Y:S04]  /*0b80*/  @P1 LDG.E R24, desc[UR18][R24.64] ;  /* 0x0000001218181981 */ /* 0x000f28000c1e1900 */
[----:B-1----:R-:W-:-:S04]  /*0b90*/  @P2 IMAD.WIDE R14, R21, 0x4, R14 ;  /* 0x00000004150e2825 */ /* 0x002fc800078e020e */
[----:B--2---:R-:W-:Y:S01]  /*0ba0*/  @P2 IMAD.WIDE R26, R17, 0x4, R26 ;  /* 0x00000004111a2825 */ /* 0x004fe200078e021a */
[----:B------:R-:W-:Y:S02]  /*0bb0*/  ISETP.GT.AND P3, PT, R16, -0x1, !P3 ;  /* 0xffffffff1000780c */ /* 0x000fe40005f64270 */
[----:B------:R-:W1:Y:S02]  /*0bc0*/  LDC.64 R16, c[0x0][0x388] ;  /* 0x0000e200ff107b82 */ /* 0x000e640000000a00 */
[----:B------:R-:W2:Y:S04]  /*0bd0*/  @P2 LDG.E R25, desc[UR18][R26.64] ;  /* 0x000000121a192981 */ /* 0x000ea8000c1e1900 */
[----:B------:R3:W2:Y:S02]  /*0be0*/  @P2 LDG.E R26, desc[UR18][R14.64] ;  /* 0x000000120e1a2981 */ /* 0x0006a4000c1e1900 */
[----:B---3--:R-:W3:Y:S01]  /*0bf0*/  LDC.64 R14, c[0x0][0x380] ;  /* 0x0000e000ff0e7b82 */ /* 0x008ee20000000a00 */
[----:B------:R-:W-:-:S13]  /*0c00*/  PLOP3.LUT P3, PT, P0, P3, PT, 0x80, 0x8 ;  /* 0x000000000008781c */ /* 0x000fda0000767070 */
[----:B-1----:R-:W-:-:S06]  /*0c10*/  @P3 IMAD.WIDE R16, R29, 0x4, R16 ;  /* 0x000000041d103825 */ /* 0x002fcc00078e0210 */
[----:B------:R-:W5:Y:S01]  /*0c20*/  @P3 LDG.E R16, desc[UR18][R16.64] ;  /* 0x0000001210103981 */ /* 0x000f62000c1e1900 */
[----:B---3--:R-:W-:-:S05]  /*0c30*/  @P3 IMAD.WIDE R14, R12, 0x4, R14 ;  /* 0x000000040c0e3825 */ /* 0x008fca00078e020e */
[----:B------:R-:W5:Y:S01]  /*0c40*/  @P3 LDG.E R28, desc[UR18][R14.64] ;  /* 0x000000120e1c3981 */ /* 0x000f62000c1e1900 */
[----:B------:R-:W-:-:S04]  /*0c50*/  UIADD3 UR15, UPT, UPT, UR15, 0x8, URZ ;  /* 0x000000080f0f7890 */ /* 0x000fc8000fffe0ff */
[----:B------:R-:W-:Y:S01]  /*0c60*/  UISETP.NE.AND UP0, UPT, UR15, URZ, UPT ;  /* 0x000000ff0f00728c */ /* 0x000fe2000bf05270 */
[----:B------:R-:W-:Y:S01]  /*0c70*/  LEA R22, R9, R22, 0x3 ;  /* 0x0000001609167211 */ /* 0x000fe200078e18ff */
[C---:B------:R-:W-:Y:S01]  /*0c80*/  IMAD R13, R4.reuse, 0x8, R13 ;  /* 0x00000008040d7824 */ /* 0x040fe200078e020d */
[C---:B------:R-:W-:Y:S01]  /*0c90*/  LEA R10, R4.reuse, R10, 0x3 ;  /* 0x0000000a040a7211 */ /* 0x040fe200078e18ff */
[C---:B------:R-:W-:Y:S01]  /*0ca0*/  IMAD R20, R4.reuse, 0x8, R20 ;  /* 0x0000000804147824 */ /* 0x040fe200078e0214 */
[C---:B------:R-:W-:Y:S02]  /*0cb0*/  LEA R11, R4.reuse, R11, 0x3 ;  /* 0x0000000b040b7211 */ /* 0x040fe400078e18ff */
[C---:B------:R-:W-:Y:S02]  /*0cc0*/  LEA R18, R4.reuse, R18, 0x3 ;  /* 0x0000001204127211 */ /* 0x040fe400078e18ff */
[C---:B------:R-:W-:Y:S02]  /*0cd0*/  LEA R19, R4.reuse, R19, 0x3 ;  /* 0x0000001304137211 */ /* 0x040fe400078e18ff */
[----:B------:R-:W-:-:S02]  /*0ce0*/  LEA R21, R4, R21, 0x3 ;  /* 0x0000001504157211 */ /* 0x000fc400078e18ff */
[----:B------:R-:W-:Y:S01]  /*0cf0*/  LEA R12, R4, R12, 0x3 ;  /* 0x0000000c040c7211 */ /* 0x000fe200078e18ff */
[----:B0-----:R-:W-:Y:S02]  /*0d00*/  ULEA UR9, UR22, UR9, 0x3 ;  /* 0x0000000916097291 */ /* 0x001fe4000f8e18ff */
[----:B------:R-:W-:Y:S02]  /*0d10*/  ULEA UR10, UR22, UR10, 0x3 ;  /* 0x0000000a160a7291 */ /* 0x000fe4000f8e18ff */
[----:B------:R-:W-:Y:S02]  /*0d20*/  ULEA UR11, UR22, UR11, 0x3 ;  /* 0x0000000b160b7291 */ /* 0x000fe4000f8e18ff */
[----:B------:R-:W-:Y:S02]  /*0d30*/  ULEA UR12, UR22, UR12, 0x3 ;  /* 0x0000000c160c7291 */ /* 0x000fe4000f8e18ff */
[----:B------:R-:W-:Y:S02]  /*0d40*/  ULEA UR7, UR22, UR7, 0x3 ;  /* 0x0000000716077291 */ /* 0x000fe4000f8e18ff */
[----:B------:R-:W-:-:S02]  /*0d50*/  ULEA UR14, UR22, UR14, 0x3 ;  /* 0x0000000e160e7291 */ /* 0x000fc4000f8e18ff */
[----:B------:R-:W-:Y:S02]  /*0d60*/  ULEA UR8, UR22, UR8, 0x3 ;  /* 0x0000000816087291 */ /* 0x000fe4000f8e18ff */
[----:B------:R-:W-:Y:S01]  /*0d70*/  ULEA UR13, UR22, UR13, 0x3 ;  /* 0x0000000d160d7291 */ /* 0x000fe2000f8e18ff */
[----:B----4-:R-:W-:-:S04]  /*0d80*/  @P1 FFMA R7, R24, R23, R7 ;  /* 0x0000001718071223 */ /* 0x010fc80000000007 */
[----:B--2---:R-:W-:-:S04]  /*0d90*/  @P2 FFMA R7, R26, R25, R7 ;  /* 0x000000191a072223 */ /* 0x004fc80000000007 */
[----:B-----5:R-:W-:Y:S01]  /*0da0*/  @P3 FFMA R7, R28, R16, R7 ;  /* 0x000000101c073223 */ /* 0x020fe20000000007 */
[----:B------:R-:W-:Y:S06]  /*0db0*/  BRA.U UP0, `(.L_x_3) ;  /* 0xfffffff900347547 */ /* 0x000fec000b83ffff */
[----:B------:R-:W0:Y:S02]  /*0dc0*/  LDC R20, c[0x0][0x3a8] ;  /* 0x0000ea00ff147b82 */ /* 0x000e240000000800 */
[----:B0-----:R-:W-:-:S07]  /*0dd0*/  LOP3.LUT R20, R20, 0x7ffffff8, RZ, 0xc0, !PT ;  /* 0x7ffffff814147812 */ /* 0x001fce00078ec0ff */
.L_x_2:
[----:B------:R-:W0:Y:S02]  /*0de0*/  LDCU UR7, c[0x0][0x3a8] ;  /* 0x00007500ff0777ac */ /* 0x000e240008000800 */
[----:B0-----:R-:W-:-:S04]  /*0df0*/  ULOP3.LUT UR8, UR7, 0x7, URZ, 0xc0, !UPT ;  /* 0x0000000707087892 */ /* 0x001fc8000f8ec0ff */
[----:B------:R-:W-:-:S09]  /*0e00*/  UISETP.NE.AND UP0, UPT, UR8, URZ, UPT ;  /* 0x000000ff0800728c */ /* 0x000fd2000bf05270 */
[----:B------:R-:W-:Y:S05]  /*0e10*/  BRA.U !UP0, `(.L_x_4) ;  /* 0x00000009085c7547 */ /* 0x000fea000b800000 */
[----:B------:R-:W0:Y:S01]  /*0e20*/  LDC R9, c[0x0][0x3a8] ;  /* 0x0000ea00ff097b82 */ /* 0x000e220000000800 */
[----:B------:R-:W-:Y:S02]  /*0e30*/  ULOP3.LUT UR9, UR7, 0x3, URZ, 0xc0, !UPT ;  /* 0x0000000307097892 */ /* 0x000fe4000f8ec0ff */
[----:B------:R-:W-:Y:S02]  /*0e40*/  UIADD3 UR7, UPT, UPT, UR8, -0x1, URZ ;  /* 0xffffffff08077890 */ /* 0x000fe4000fffe0ff */
[----:B------:R-:W-:Y:S02]  /*0e50*/  UISETP.NE.AND UP1, UPT, UR9, URZ, UPT ;  /* 0x000000ff0900728c */ /* 0x000fe4000bf25270 */
[----:B------:R-:W-:Y:S01]  /*0e60*/  UISETP.GE.U32.AND UP0, UPT, UR7, 0x3, UPT ;  /* 0x000000030700788c */ /* 0x000fe2000bf06070 */
[----:B0-----:R-:W-:-:S08]  /*0e70*/  IMAD R9, R9, UR6, RZ ;  /* 0x0000000609097c24 */ /* 0x001fd0000f8e02ff */
[----:B------:R-:W-:Y:S05]  /*0e80*/  BRA.U !UP0, `(.L_x_5) ;  /* 0x0000000508287547 */ /* 0x000fea000b800000 */
[----:B------:R-:W0:Y:S01]  /*0e90*/  LDC R11, c[0x0][0x3bc] ;  /* 0x0000ef00ff0b7b82 */ /* 0x000e220000000800 */
[----:B------:R-:W0:Y:S01]  /*0ea0*/  LDCU UR7, c[0x0][0x3c4] ;  /* 0x00007880ff0777ac */ /* 0x000e220008000800 */
[----:B------:R-:W1:Y:S06]  /*0eb0*/  LDCU UR8, c[0x0][0x39c] ;  /* 0x00007380ff0877ac */ /* 0x000e6c0008000800 */
[----:B------:R-:W2:Y:S08]  /*0ec0*/  LDC.64 R24, c[0x0][0x380] ;  /* 0x0000e000ff187b82 */ /* 0x000eb00000000a00 */
[----:B------:R-:W3:Y:S01]  /*0ed0*/  LDC.64 R16, c[0x0][0x388] ;  /* 0x0000e200ff107b82 */ /* 0x000ee20000000a00 */
[----:B0-----:R-:W-:-:S05]  /*0ee0*/  IMAD R11, R20, UR7, -R11 ;  /* 0x00000007140b7c24 */ /* 0x001fca000f8e0a0b */
[----:B------:R-:W-:Y:S02]  /*0ef0*/  IADD3 R15, PT, PT, R0, R11, RZ ;  /* 0x0000000b000f7210 */ /* 0x000fe40007ffe0ff */
[----:B------:R-:W0:Y:S02]  /*0f00*/  LDC.64 R10, c[0x0][0x380] ;  /* 0x0000e000ff0a7b82 */ /* 0x000e240000000a00 */
[C---:B-1----:R-:W-:Y:S01]  /*0f10*/  ISETP.GE.AND P1, PT, R15.reuse, UR8, PT ;  /* 0x000000080f007c0c */ /* 0x042fe2000bf26270 */
[----:B------:R-:W-:-:S03]  /*0f20*/  VIADD R21, R15, UR7 ;  /* 0x000000070f157c36 */ /* 0x000fc60008000000 */
[----:B------:R-:W-:Y:S02]  /*0f30*/  ISETP.GT.AND P1, PT, R15, -0x1, !P1 ;  /* 0xffffffff0f00780c */ /* 0x000fe40004f24270 */
[C---:B------:R-:W-:Y:S02]  /*0f40*/  ISETP.GE.AND P2, PT, R21.reuse, UR8, PT ;  /* 0x0000000815007c0c */ /* 0x040fe4000bf46270 */
[----:B------:R-:W-:Y:S02]  /*0f50*/  PLOP3.LUT P1, PT, P0, P1, PT, 0x80, 0x8 ;  /* 0x000000000008781c */ /* 0x000fe40000723070 */
[C---:B------:R-:W-:Y:S02]  /*0f60*/  ISETP.GT.AND P2, PT, R21.reuse, -0x1, !P2 ;  /* 0xffffffff1500780c */ /* 0x040fe40005744270 */
[----:B------:R-:W-:Y:S02]  /*0f70*/  IADD3 R19, PT, PT, R21, UR7, RZ ;  /* 0x0000000715137c10 */ /* 0x000fe4000fffe0ff */
[----:B------:R-:W-:-:S02]  /*0f80*/  PLOP3.LUT P2, PT, P0, P2, PT, 0x80, 0x8 ;  /* 0x000000000008781c */ /* 0x000fc40000745070 */
[----:B------:R-:W-:-:S04]  /*0f90*/  ISETP.GE.AND P3, PT, R19, UR8, PT ;  /* 0x0000000813007c0c */ /* 0x000fc8000bf66270 */
[----:B------:R-:W-:Y:S01]  /*0fa0*/  ISETP.GT.AND P3, PT, R19, -0x1, !P3 ;  /* 0xffffffff1300780c */ /* 0x000fe20005f64270 */
[----:B------:R-:W1:Y:S01]  /*0fb0*/  @P1 LDC R23, c[0x0][0x3a0] ;  /* 0x0000e800ff171b82 */ /* 0x000e620000000800 */
[----:B------:R-:W-:Y:S02]  /*0fc0*/  @P1 IMAD R14, R8, UR8, R15 ;  /* 0x00000008080e1c24 */ /* 0x000fe4000f8e020f */
[----:B------:R-:W-:-:S03]  /*0fd0*/  PLOP3.LUT P3, PT, P0, P3, PT, 0x80, 0x8 ;  /* 0x000000000008781c */ /* 0x000fc60000767070 */
[----:B------:R-:W-:Y:S02]  /*0fe0*/  @P2 IMAD R18, R8, UR8, R21 ;  /* 0x0000000808122c24 */ /* 0x000fe4000f8e0215 */
[----:B------:R-:W4:Y:S08]  /*0ff0*/  @P1 LDC R27, c[0x0][0x3ac] ;  /* 0x0000eb00ff1b1b82 */ /* 0x000f300000000800 */
[----:B------:R-:W5:Y:S08]  /*1000*/  @P2 LDC R13, c[0x0][0x3a0] ;  /* 0x0000e800ff0d2b82 */ /* 0x000f700000000800 */
[----:B------:R-:W3:Y:S01]  /*1010*/  @P2 LDC R12, c[0x0][0x3ac] ;  /* 0x0000eb00ff0c2b82 */ /* 0x000ee20000000800 */
[----:B-1----:R-:W-:Y:S01]  /*1020*/  @P1 IMAD R23, R14, R23, UR4 ;  /* 0x000000040e171e24 */ /* 0x002fe2000f8e0217 */
[----:B------:R-:W-:-:S03]  /*1030*/  @P1 IADD3 R14, PT, PT, R9, R20, RZ ;  /* 0x00000014090e1210 */ /* 0x000fc60007ffe0ff */
[----:B0-----:R-:W-:-:S03]  /*1040*/  @P1 IMAD.WIDE R22, R23, 0x4, R10 ;  /* 0x0000000417161825 */ /* 0x001fc600078e020a */
[----:B------:R-:W0:Y:S01]  /*1050*/  @P3 LDC R26, c[0x0][0x3ac] ;  /* 0x0000eb00ff1a3b82 */ /* 0x000e220000000800 */
[----:B----4-:R-:W-:Y:S01]  /*1060*/  @P1 IMAD R11, R14, R27, UR5 ;  /* 0x000000050e0b1e24 */ /* 0x010fe2000f8e021b */
[----:B------:R-:W-:Y:S01]  /*1070*/  @P2 IADD3 R27, PT, PT, R9, R20, RZ ;  /* 0x00000014091b2210 */ /* 0x000fe20007ffe0ff */
[----:B------:R-:W-:Y:S01]  /*1080*/  VIADD R21, R19, UR7 ;  /* 0x0000000713157c36 */ /* 0x000fe20008000000 */
[----:B------:R-:W-:Y:S01]  /*1090*/  @P3 IADD3 R29, PT, PT, R20, 0x2, R9 ;  /* 0x00000002141d3810 */ /* 0x000fe20007ffe009 */
[----:B------:R-:W4:Y:S01]  /*10a0*/  @P1 LDG.E R22, desc[UR18][R22.64] ;  /* 0x0000001216161981 */ /* 0x000f22000c1e1900 */
[----:B-----5:R-:W-:Y:S02]  /*10b0*/  @P2 IMAD R13, R18, R13, UR4 ;  /* 0x00000004120d2e24 */ /* 0x020fe4000f8e020d */
[----:B------:R-:W1:Y:S01]  /*10c0*/  LDC.64 R14, c[0x0][0x388] ;  /* 0x0000e200ff0e7b82 */ /* 0x000e620000000a00 */
[----:B------:R-:W-:Y:S01]  /*10d0*/  ISETP.GE.AND P4, PT, R21, UR8, PT ;  /* 0x0000000815007c0c */ /* 0x000fe2000bf86270 */
[----:B--2---:R-:W-:-:S06]  /*10e0*/  @P2 IMAD.WIDE R24, R13, 0x4, R24 ;  /* 0x000000040d182825 */ /* 0x004fcc00078e0218 */
[----:B------:R-:W2:Y:S01]  /*10f0*/  @P3 LDC R18, c[0x0][0x3a0] ;  /* 0x0000e800ff123b82 */ /* 0x000ea20000000800 */
[----:B---3--:R-:W-:Y:S01]  /*1100*/  @P2 IMAD R27, R27, R12, R12 ;  /* 0x0000000c1b1b2224 */ /* 0x008fe200078e020c */
[----:B------:R-:W-:Y:S01]  /*1110*/  ISETP.GT.AND P4, PT, R21, -0x1, !P4 ;  /* 0xffffffff1500780c */ /* 0x000fe20006784270 */
[----:B------:R-:W-:Y:S01]  /*1120*/  @P3 IMAD R19, R8, UR8, R19 ;  /* 0x0000000808133c24 */ /* 0x000fe2000f8e0213 */
[----:B------:R3:W5:Y:S04]  /*1130*/  @P2 LDG.E R24, desc[UR18][R24.64] ;  /* 0x0000001218182981 */ /* 0x000768000c1e1900 */
[----:B------:R-:W1:Y:S01]  /*1140*/  LDC.64 R12, c[0x0][0x380] ;  /* 0x0000e000ff0c7b82 */ /* 0x000e620000000a00 */
[----:B------:R-:W-:Y:S01]  /*1150*/  PLOP3.LUT P4, PT, P0, P4, PT, 0x80, 0x8 ;  /* 0x000000000008781c */ /* 0x000fe20000789070 */
[----:B------:R-:W-:-:S04]  /*1160*/  @P1 IMAD.WIDE R16, R11, 0x4, R16 ;  /* 0x000000040b101825 */ /* 0x000fc800078e0210 */
[----:B0-----:R-:W-:Y:S01]  /*1170*/  @P3 IMAD R29, R29, R26, UR5 ;  /* 0x000000051d1d3e24 */ /* 0x001fe2000f8e021a */
[----:B------:R0:W4:Y:S01]  /*1180*/  @P1 LDG.E R23, desc[UR18][R16.64] ;  /* 0x0000001210171981 */ /* 0x000122000c1e1900 */
[----:B------:R-:W0:Y:S01]  /*1190*/  LDC.64 R10, c[0x0][0x388] ;  /* 0x0000e200ff0a7b82 */ /* 0x000e220000000a00 */
[----:B--2---:R-:W-:-:S07]  /*11a0*/  @P3 IMAD R19, R19, R18, UR4 ;  /* 0x0000000413133e24 */ /* 0x004fce000f8e0212 */
[----:B---3--:R-:W2:Y:S08]  /*11b0*/  @P4 LDC R25, c[0x0][0x3a0] ;  /* 0x0000e800ff194b82 */ /* 0x008eb00000000800 */
[----:B------:R-:W3:Y:S01]  /*11c0*/  @P4 LDC R26, c[0x0][0x3ac] ;  /* 0x0000eb00ff1a4b82 */ /* 0x000ee20000000800 */
[----:B-1----:R-:W-:Y:S01]  /*11d0*/  @P3 IMAD.WIDE R12, R19, 0x4, R12 ;  /* 0x00000004130c3825 */ /* 0x002fe200078e020c */
[----:B------:R-:W-:-:S06]  /*11e0*/  @P2 IADD3 R27, PT, PT, R27, UR5, RZ ;  /* 0x000000051b1b2c10 */ /* 0x000fcc000fffe0ff */
[----:B0-----:R-:W0:Y:S08]  /*11f0*/  LDC.64 R16, c[0x0][0x380] ;  /* 0x0000e000ff107b82 */ /* 0x001e300000000a00 */
[----:B------:R-:W1:Y:S01]  /*1200*/  LDC.64 R18, c[0x0][0x388] ;  /* 0x0000e200ff127b82 */ /* 0x000e620000000a00 */
[----:B------:R-:W-:Y:S01]  /*1210*/  @P4 IMAD R28, R8, UR8, R21 ;  /* 0x00000008081c4c24 */ /* 0x000fe2000f8e0215 */
[----:B------:R-:W-:Y:S01]  /*1220*/  @P4 IADD3 R21, PT, PT, R20, 0x3, R9 ;  /* 0x0000000314154810 */ /* 0x000fe20007ffe009 */
[----:B------:R-:W-:Y:S01]  /*1230*/  @P2 IMAD.WIDE R10, R27, 0x4, R10 ;  /* 0x000000041b0a2825 */ /* 0x000fe200078e020a */
[----:B------:R-:W5:Y:S03]  /*1240*/  @P3 LDG.E R12, desc[UR18][R12.64] ;  /* 0x000000120c0c3981 */ /* 0x000f66000c1e1900 */
[----:B------:R-:W-:-:S02]  /*1250*/  @P3 IMAD.WIDE R14, R29, 0x4, R14 ;  /* 0x000000041d0e3825 */ /* 0x000fc400078e020e */
[----:B------:R-:W5:Y:S02]  /*1260*/  @P2 LDG.E R10, desc[UR18][R10.64] ;  /* 0x000000120a0a2981 */ /* 0x000f64000c1e1900 */
[----:B--2---:R-:W-:Y:S02]  /*1270*/  @P4 IMAD R25, R28, R25, UR4 ;  /* 0x000000041c194e24 */ /* 0x004fe4000f8e0219 */
[----:B---3--:R-:W-:Y:S01]  /*1280*/  @P4 IMAD R21, R21, R26, UR5 ;  /* 0x0000000515154e24 */ /* 0x008fe2000f8e021a */
[----:B------:R-:W2:Y:S01]  /*1290*/  @P3 LDG.E R14, desc[UR18][R14.64] ;  /* 0x000000120e0e3981 */ /* 0x000ea2000c1e1900 */
[----:B0-----:R-:W-:-:S06]  /*12a0*/  @P4 IMAD.WIDE R16, R25, 0x4, R16 ;  /* 0x0000000419104825 */ /* 0x001fcc00078e0210 */
[----:B------:R-:W3:Y:S01]  /*12b0*/  @P4 LDG.E R16, desc[UR18][R16.64] ;  /* 0x0000001210104981 */ /* 0x000ee2000c1e1900 */
[----:B-1----:R-:W-:-:S06]  /*12c0*/  @P4 IMAD.WIDE R18, R21, 0x4, R18 ;  /* 0x0000000415124825 */ /* 0x002fcc00078e0212 */
[----:B------:R-:W3:Y:S01]  /*12d0*/  @P4 LDG.E R18, desc[UR18][R18.64] ;  /* 0x0000001212124981 */ /* 0x000ee2000c1e1900 */
[----:B------:R-:W-:Y:S01]  /*12e0*/  IADD3 R20, PT, PT, R20, 0x4, RZ ;  /* 0x0000000414147810 */ /* 0x000fe20007ffe0ff */
[----:B----4-:R-:W-:-:S04]  /*12f0*/  @P1 FFMA R7, R22, R23, R7 ;  /* 0x0000001716071223 */ /* 0x010fc80000000007 */
[----:B-----5:R-:W-:-:S04]  /*1300*/  @P2 FFMA R7, R24, R10, R7 ;  /* 0x0000000a18072223 */ /* 0x020fc80000000007 */
[----:B--2---:R-:W-:-:S04]  /*1310*/  @P3 FFMA R7, R12, R14, R7 ;  /* 0x0000000e0c073223 */ /* 0x004fc80000000007 */
[----:B---3--:R-:W-:-:S07]  /*1320*/  @P4 FFMA R7, R16, R18, R7 ;  /* 0x0000001210074223 */ /* 0x008fce0000000007 */
.L_x_5:
[----:B------:R-:W-:Y:S05]  /*1330*/  BRA.U !UP1, `(.L_x_4) ;  /* 0x0000000509147547 */ /* 0x000fea000b800000 */
[----:B------:R-:W0:Y:S01]  /*1340*/  LDCU UR7, c[0x0][0x3a8] ;  /* 0x00007500ff0777ac */ /* 0x000e220008000800 */
[----:B------:R-:W-:Y:S02]  /*1350*/  UISETP.NE.AND UP0, UPT, UR9, 0x1, UPT ;  /* 0x000000010900788c */ /* 0x000fe4000bf05270 */
[----:B0-----:R-:W-:-:S07]  /*1360*/  ULOP3.LUT UP1, URZ, UR7, 0x1, URZ, 0xc0, !UPT ;  /* 0x0000000107ff7892 */ /* 0x001fce000f82c0ff */
[----:B------:R-:W-:Y:S05]  /*1370*/  BRA.U !UP0, `(.L_x_6) ;  /* 0x0000000108a07547 */ /* 0x000fea000b800000 */
[----:B------:R-:W0:Y:S01]  /*1380*/  LDC R11, c[0x0][0x3bc] ;  /* 0x0000ef00ff0b7b82 */ /* 0x000e220000000800 */
[----:B------:R-:W0:Y:S01]  /*1390*/  LDCU UR7, c[0x0][0x3c4] ;  /* 0x00007880ff0777ac */ /* 0x000e220008000800 */
[----:B------:R-:W1:Y:S06]  /*13a0*/  LDCU UR8, c[0x0][0x39c] ;  /* 0x00007380ff0877ac */ /* 0x000e6c0008000800 */
[----:B------:R-:W2:Y:S08]  /*13b0*/  LDC.64 R14, c[0x0][0x380] ;  /* 0x0000e000ff0e7b82 */ /* 0x000eb00000000a00 */
[----:B------:R-:W3:Y:S01]  /*13c0*/  LDC.64 R16, c[0x0][0x388] ;  /* 0x0000e200ff107b82 */ /* 0x000ee20000000a00 */
[----:B0-----:R-:W-:-:S07]  /*13d0*/  IMAD R11, R20, UR7, -R11 ;  /* 0x00000007140b7c24 */ /* 0x001fce000f8e0a0b */
[----:B------:R-:W0:Y:S01]  /*13e0*/  LDC.64 R12, c[0x0][0x388] ;  /* 0x0000e200ff0c7b82 */ /* 0x000e220000000a00 */
[----:B------:R-:W-:-:S04]  /*13f0*/  IADD3 R21, PT, PT, R0, R11, RZ ;  /* 0x0000000b00157210 */ /* 0x000fc80007ffe0ff */
[C---:B-1----:R-:W-:Y:S01]  /*1400*/  ISETP.GE.AND P1, PT, R21.reuse, UR8, PT ;  /* 0x0000000815007c0c */ /* 0x042fe2000bf26270 */
[C---:B------:R-:W-:Y:S02]  /*1410*/  VIADD R23, R21.reuse, UR7 ;  /* 0x0000000715177c36 */ /* 0x040fe40008000000 */
[----:B------:R-:W1:Y:S01]  /*1420*/  LDC.64 R10, c[0x0][0x380] ;  /* 0x0000e000ff0a7b82 */ /* 0x000e620000000a00 */
[----:B------:R-:W-:Y:S02]  /*1430*/  ISETP.GT.AND P1, PT, R21, -0x1, !P1 ;  /* 0xffffffff1500780c */ /* 0x000fe40004f24270 */
[C---:B------:R-:W-:Y:S02]  /*1440*/  ISETP.GE.AND P2, PT, R23.reuse, UR8, PT ;  /* 0x0000000817007c0c */ /* 0x040fe4000bf46270 */
[----:B------:R-:W-:Y:S02]  /*1450*/  PLOP3.LUT P1, PT, P0, P1, PT, 0x80, 0x8 ;  /* 0x000000000008781c */ /* 0x000fe40000723070 */
[----:B------:R-:W-:-:S04]  /*1460*/  ISETP.GT.AND P2, PT, R23, -0x1, !P2 ;  /* 0xffffffff1700780c */ /* 0x000fc80005744270 */
[----:B------:R-:W-:-:S07]  /*1470*/  PLOP3.LUT P2, PT, P0, P2, PT, 0x80, 0x8 ;  /* 0x000000000008781c */ /* 0x000fce0000745070 */
[----:B------:R-:W4:Y:S01]  /*1480*/  @P1 LDC R22, c[0x0][0x3a0] ;  /* 0x0000e800ff161b82 */ /* 0x000f220000000800 */
[----:B------:R-:W-:-:S05]  /*1490*/  @P1 IMAD R21, R8, UR8, R21 ;  /* 0x0000000808151c24 */ /* 0x000fca000f8e0215 */
[----:B------:R-:W-:Y:S01]  /*14a0*/  @P2 IADD3 R24, PT, PT, R9, R20, RZ ;  /* 0x0000001409182210 */ /* 0x000fe20007ffe0ff */
[----:B------:R-:W-:Y:S01]  /*14b0*/  @P2 IMAD R23, R8, UR8, R23 ;  /* 0x0000000808172c24 */ /* 0x000fe2000f8e0217 */
[----:B------:R-:W5:Y:S08]  /*14c0*/  @P2 LDC R25, c[0x0][0x3ac] ;  /* 0x0000eb00ff192b82 */ /* 0x000f700000000800 */
[----:B------:R-:W3:Y:S08]  /*14d0*/  @P1 LDC R19, c[0x0][0x3ac] ;  /* 0x0000eb00ff131b82 */ /* 0x000ef00000000800 */
[----:B------:R-:W0:Y:S01]  /*14e0*/  @P2 LDC R18, c[0x0][0x3a0] ;  /* 0x0000e800ff122b82 */ /* 0x000e220000000800 */
[----:B----4-:R-:W-:Y:S01]  /*14f0*/  @P1 IMAD R21, R21, R22, UR4 ;  /* 0x0000000415151e24 */ /* 0x010fe2000f8e0216 */
[----:B------:R-:W-:-:S03]  /*1500*/  @P1 IADD3 R22, PT, PT, R9, R20, RZ ;  /* 0x0000001409161210 */ /* 0x000fc60007ffe0ff */
[----:B--2---:R-:W-:-:S04]  /*1510*/  @P1 IMAD.WIDE R14, R21, 0x4, R14 ;  /* 0x00000004150e1825 */ /* 0x004fc800078e020e */
[----:B-----5:R-:W-:Y:S02]  /*1520*/  @P2 IMAD R24, R24, R25, R25 ;  /* 0x0000001918182224 */ /* 0x020fe400078e0219 */
[----:B------:R-:W2:Y:S03]  /*1530*/  @P1 LDG.E R14, desc[UR18][R14.64] ;  /* 0x000000120e0e1981 */ /* 0x000ea6000c1e1900 */
[----:B------:R-:W-:Y:S01]  /*1540*/  @P2 IADD3 R21, PT, PT, R24, UR5, RZ ;  /* 0x0000000518152c10 */ /* 0x000fe2000fffe0ff */
[----:B---3--:R-:W-:-:S04]  /*1550*/  @P1 IMAD R19, R22, R19, UR5 ;  /* 0x0000000516131e24 */ /* 0x008fc8000f8e0213 */
[----:B------:R-:W-:-:S04]  /*1560*/  @P1 IMAD.WIDE R16, R19, 0x4, R16 ;  /* 0x0000000413101825 */ /* 0x000fc800078e0210 */
[----:B0-----:R-:W-:Y:S02]  /*1570*/  @P2 IMAD R23, R23, R18, UR4 ;  /* 0x0000000417172e24 */ /* 0x001fe4000f8e0212 */
[----:B------:R-:W-:Y:S01]  /*1580*/  @P2 IMAD.WIDE R12, R21, 0x4, R12 ;  /* 0x00000004150c2825 */ /* 0x000fe200078e020c */
[----:B------:R-:W2:Y:S03]  /*1590*/  @P1 LDG.E R16, desc[UR18][R16.64] ;  /* 0x0000001210101981 */ /* 0x000ea6000c1e1900 */
[----:B-1----:R-:W-:Y:S02]  /*15a0*/  @P2 IMAD.WIDE R10, R23, 0x4, R10 ;  /* 0x00000004170a2825 */ /* 0x002fe400078e020a */
[----:B------:R-:W3:Y:S04]  /*15b0*/  @P2 LDG.E R12, desc[UR18][R12.64] ;  /* 0x000000120c0c2981 */ /* 0x000ee8000c1e1900 */
[----:B------:R-:W3:Y:S01]  /*15c0*/  @P2 LDG.E R10, desc[UR18][R10.64] ;  /* 0x000000120a0a2981 */ /* 0x000ee2000c1e1900 */
[----:B------:R-:W-:-:S02]  /*15d0*/  VIADD R20, R20, 0x2 ;  /* 0x0000000214147836 */ /* 0x000fc40000000000 */
[----:B--2---:R-:W-:-:S04]  /*15e0*/  @P1 FFMA R7, R16, R14, R7 ;  /* 0x0000000e10071223 */ /* 0x004fc80000000007 */
[----:B---3--:R-:W-:-:S07]  /*15f0*/  @P2 FFMA R7, R12, R10, R7 ;  /* 0x0000000a0c072223 */ /* 0x008fce0000000007 */
.L_x_6:
[----:B------:R-:W-:Y:S05]  /*1600*/  BRA.U !UP1, `(.L_x_4) ;  /* 0x0000000109607547 */ /* 0x000fea000b800000 */
[----:B------:R-:W0:Y:S01]  /*1610*/  LDC R11, c[0x0][0x3bc] ;  /* 0x0000ef00ff0b7b82 */ /* 0x000e220000000800 */
[----:B------:R-:W0:Y:S01]  /*1620*/  LDCU UR7, c[0x0][0x3c4] ;  /* 0x00007880ff0777ac */ /* 0x000e220008000800 */
[----:B------:R-:W-:Y:S01]  /*1630*/  BSSY.RECONVERGENT B0, `(.L_x_4) ;  /* 0x0000015000007945 */ /* 0x000fe20003800200 */
[----:B------:R-:W1:Y:S01]  /*1640*/  LDCU UR8, c[0x0][0x39c] ;  /* 0x00007380ff0877ac */ /* 0x000e620008000800 */
[----:B0-----:R-:W-:-:S05]  /*1650*/  IMAD R11, R20, UR7, -R11 ;  /* 0x00000007140b7c24 */ /* 0x001fca000f8e0a0b */
[----:B------:R-:W-:-:S04]  /*1660*/  IADD3 R15, PT, PT, R0, R11, RZ ;  /* 0x0000000b000f7210 */ /* 0x000fc80007ffe0ff */
[----:B-1----:R-:W-:-:S04]  /*1670*/  ISETP.GE.AND P1, PT, R15, UR8, PT ;  /* 0x000000080f007c0c */ /* 0x002fc8000bf26270 */
[----:B------:R-:W-:-:S04]  /*1680*/  ISETP.GT.AND P1, PT, R15, -0x1, !P1 ;  /* 0xffffffff0f00780c */ /* 0x000fc80004f24270 */
[----:B------:R-:W-:-:S13]  /*1690*/  PLOP3.LUT P1, PT, P0, P1, PT, 0x80, 0x8 ;  /* 0x000000000008781c */ /* 0x000fda0000723070 */
[----:B------:R-:W-:Y:S05]  /*16a0*/  @!P1 BRA `(.L_x_7) ;  /* 0x0000000000349947 */ /* 0x000fea0003800000 */
[----:B------:R-:W0:Y:S01]  /*16b0*/  LDC R17, c[0x0][0x3a0] ;  /* 0x0000e800ff117b82 */ /* 0x000e220000000800 */
[----:B------:R-:W-:Y:S01]  /*16c0*/  IADD3 R20, PT, PT, R9, R20, RZ ;  /* 0x0000001409147210 */ /* 0x000fe20007ffe0ff */
[----:B------:R-:W-:-:S06]  /*16d0*/  IMAD R8, R8, UR8, R15 ;  /* 0x0000000808087c24 */ /* 0x000fcc000f8e020f */
[----:B------:R-:W1:Y:S08]  /*16e0*/  LDC R19, c[0x0][0x3ac] ;  /* 0x0000eb00ff137b82 */ /* 0x000e700000000800 */
[----:B------:R-:W2:Y:S08]  /*16f0*/  LDC.64 R12, c[0x0][0x380] ;  /* 0x0000e000ff0c7b82 */ /* 0x000eb00000000a00 */
[----:B------:R-:W3:Y:S01]  /*1700*/  LDC.64 R10, c[0x0][0x388] ;  /* 0x0000e200ff0a7b82 */ /* 0x000ee20000000a00 */
[----:B0-----:R-:W-:-:S02]  /*1710*/  IMAD R9, R8, R17, UR4 ;  /* 0x0000000408097e24 */ /* 0x001fc4000f8e0211 */
[----:B-1----:R-:W-:Y:S02]  /*1720*/  IMAD R15, R20, R19, UR5 ;  /* 0x00000005140f7e24 */ /* 0x002fe4000f8e0213 */
[----:B--2---:R-:W-:-:S06]  /*1730*/  IMAD.WIDE R12, R9, 0x4, R12 ;  /* 0x00000004090c7825 */ /* 0x004fcc00078e020c */
[----:B------:R-:W2:Y:S01]  /*1740*/  LDG.E R12, desc[UR18][R12.64] ;  /* 0x000000120c0c7981 */ /* 0x000ea2000c1e1900 */
[----:B---3--:R-:W-:-:S06]  /*1750*/  IMAD.WIDE R10, R15, 0x4, R10 ;  /* 0x000000040f0a7825 */ /* 0x008fcc00078e020a */
[----:B------:R-:W2:Y:S02]  /*1760*/  LDG.E R10, desc[UR18][R10.64] ;  /* 0x000000120a0a7981 */ /* 0x000ea4000c1e1900 */
[----:B--2---:R-:W-:-:S07]  /*1770*/  FFMA R7, R12, R10, R7 ;  /* 0x0000000a0c077223 */ /* 0x004fce0000000007 */
.L_x_7:
[----:B------:R-:W-:Y:S05]  /*1780*/  BSYNC.RECONVERGENT B0 ;  /* 0x0000000000007941 */ /* 0x000fea0003800200 */
.L_x_4:
[----:B------:R-:W0:Y:S01]  /*1790*/  LDCU UR7, c[0x0][0x3a4] ;  /* 0x00007480ff0777ac */ /* 0x000e220008000800 */
[----:B------:R-:W-:-:S04]  /*17a0*/  UIADD3 UR6, UPT, UPT, UR6, 0x1, URZ ;  /* 0x0000000106067890 */ /* 0x000fc8000fffe0ff */
[----:B0-----:R-:W-:-:S09]  /*17b0*/  UISETP.NE.AND UP0, UPT, UR6, UR7, UPT ;  /* 0x000000070600728c */ /* 0x001fd2000bf05270 */
[----:B------:R-:W-:Y:S05]  /*17c0*/  BRA.U UP0, `(.L_x_8) ;  /* 0xffffffe900a47547 */ /* 0x000fea000b83ffff */
[----:B------:R-:W0:Y:S08]  /*17d0*/  LDC R12, c[0x0][0x3a0] ;  /* 0x0000e800ff0c7b82 */ /* 0x000e300000000800 */
[----:B------:R-:W1:Y:S08]  /*17e0*/  LDC R13, c[0x0][0x3ac] ;  /* 0x0000eb00ff0d7b82 */ /* 0x000e700000000800 */
[----:B------:R-:W2:Y:S01]  /*17f0*/  LDC.64 R8, c[0x0][0x390] ;  /* 0x0000e400ff087b82 */ /* 0x000ea20000000a00 */
[----:B0-----:R-:W-:-:S04]  /*1800*/  IMAD R10, R3, R12, UR4 ;  /* 0x00000004030a7e24 */ /* 0x001fc8000f8e020c */
[----:B-1----:R-:W-:Y:S01]  /*1810*/  IMAD R11, R10, R13, UR5 ;  /* 0x000000050a0b7e24 */ /* 0x002fe2000f8e020d */
[----:B------:R-:W-:-:S06]  /*1820*/  UIADD3 UR5, UPT, UPT, UR5, 0x1, URZ ;  /* 0x0000000105057890 */ /* 0x000fcc000fffe0ff */
[----:B------:R-:W-:Y:S01]  /*1830*/  ISETP.NE.AND P0, PT, R13, UR5, PT ;  /* 0x000000050d007c0c */ /* 0x000fe2000bf05270 */
[----:B--2---:R-:W-:-:S05]  /*1840*/  IMAD.WIDE R8, R11, 0x4, R8 ;  /* 0x000000040b087825 */ /* 0x004fca00078e0208 */
[----:B------:R0:W-:Y:S07]  /*1850*/  STG.E desc[UR18][R8.64], R7 ;  /* 0x0000000708007986 */ /* 0x0001ee000c101912 */
[----:B------:R-:W-:Y:S05]  /*1860*/  @P0 BRA `(.L_x_9) ;  /* 0xffffffe800740947 */ /* 0x000fea000383ffff */
[----:B------:R-:W-:-:S06]  /*1870*/  UIADD3 UR6, UPT, UPT, UR4, 0x1, URZ ;  /* 0x0000000104067890 */ /* 0x000fcc000fffe0ff */
[----:B------:R-:W-:-:S13]  /*1880*/  ISETP.NE.AND P0, PT, R12, UR6, PT ;  /* 0x000000060c007c0c */ /* 0x000fda000bf05270 */
[----:B------:R-:W-:Y:S05]  /*1890*/  @!P0 EXIT ;  /* 0x000000000000894d */ /* 0x000fea0003800000 */
[----:B------:R-:W-:Y:S01]  /*18a0*/  UMOV UR4, UR6 ;  /* 0x0000000600047c82 */ /* 0x000fe20008000000 */
[----:B------:R-:W-:Y:S05]  /*18b0*/  BRA `(.L_x_10) ;  /* 0xffffffe8005c7947 */ /* 0x000fea000383ffff */
.L_x_1:
[C---:B------:R-:W-:Y:S01]  /*18c0*/  LOP3.LUT R12, R6.reuse, 0x7, RZ, 0xc0, !PT ;  /* 0x00000007060c7812 */ /* 0x040fe200078ec0ff */
[----:B------:R-:W-:Y:S01]  /*18d0*/  UMOV UR4, URZ ;  /* 0x000000ff00047c82 */ /* 0x000fe20008000000 */
[----:B------:R-:W-:Y:S02]  /*18e0*/  IADD3 R0, PT, PT, R6, -0x1, RZ ;  /* 0xffffffff06007810 */ /* 0x000fe40007ffe0ff */
[----:B------:R-:W-:Y:S02]  /*18f0*/  IADD3 R2, PT, PT, R12, -0x1, RZ ;  /* 0xffffffff0c027810 */ /* 0x000fe40007ffe0ff */
[----:B------:R-:W-:Y:S02]  /*1900*/  ISETP.GE.U32.AND P0, PT, R0, 0x7, PT ;  /* 0x000000070000780c */ /* 0x000fe40003f06070 */
[----:B------:R-:W-:Y:S02]  /*1910*/  ISETP.GE.U32.AND P1, PT, R2, 0x3, PT ;  /* 0x000000030200780c */ /* 0x000fe40003f26070 */
[----:B------:R-:W-:-:S02]  /*1920*/  LOP3.LUT R10, R6, 0x3, RZ, 0xc0, !PT ;  /* 0x00000003060a7812 */ /* 0x000fc400078ec0ff */
[----:B------:R-:W-:-:S09]  /*1930*/  LOP3.LUT R0, R6, 0x7ffffff8, RZ, 0xc0, !PT ;  /* 0x7ffffff806007812 */ /* 0x000fd200078ec0ff */
.L_x_16:
[----:B0-----:R-:W0:Y:S01]  /*1940*/  LDC R8, c[0x0][0x3a0] ;  /* 0x0000e800ff087b82 */ /* 0x001e220000000800 */
[----:B------:R-:W-:Y:S02]  /*1950*/  IMAD.MOV.U32 R2, RZ, RZ, RZ ;  /* 0x000000ffff027224 */ /* 0x000fe400078e00ff */
[----:B0-----:R-:W-:Y:S01]  /*1960*/  IMAD R9, R3, R8, UR4 ;  /* 0x0000000403097e24 */ /* 0x001fe2000f8e0208 */
[----:B-12---:R-:W-:Y:S06]  /*1970*/  @!P0 BRA `(.L_x_11) ;  /* 0x0000000000448947 */ /* 0x006fec0003800000 */
[----:B------:R-:W0:Y:S01]  /*1980*/  LDC R2, c[0x0][0x3ac] ;  /* 0x0000eb00ff027b82 */ /* 0x000e220000000800 */
[----:B------:R-:W-:-:S07]  /*1990*/  UMOV UR5, URZ ;  /* 0x000000ff00057c82 */ /* 0x000fce0008000000 */
[----:B------:R-:W1:Y:S02]  /*19a0*/  LDC.64 R6, c[0x0][0x390] ;  /* 0x0000e400ff067b82 */ /* 0x000e640000000a00 */
.L_x_12:
[----:B0-2---:R-:W-:Y:S01]  /*19b0*/  IMAD R5, R9, R2, UR5 ;  /* 0x0000000509057e24 */ /* 0x005fe2000f8e0202 */
[----:B------:R-:W-:-:S03]  /*19c0*/  UIADD3 UR5, UPT, UPT, UR5, 0x8, URZ ;  /* 0x0000000805057890 */ /* 0x000fc6000fffe0ff */
[----:B-1----:R-:W-:-:S03]  /*19d0*/  IMAD.WIDE R4, R5, 0x4, R6 ;  /* 0x0000000405047825 */ /* 0x002fc600078e0206 */
[----:B------:R-:W-:Y:S02]  /*19e0*/  ISETP.NE.AND P2, PT, R0, UR5, PT ;  /* 0x0000000500007c0c */ /* 0x000fe4000bf45270 */
[----:B------:R2:W-:Y:S04]  /*19f0*/  STG.E desc[UR18][R4.64], RZ ;  /* 0x000000ff04007986 */ /* 0x0005e8000c101912 */
[----:B------:R2:W-:Y:S04]  /*1a00*/  STG.E desc[UR18][R4.64+0x4], RZ ;  /* 0x000004ff04007986 */ /* 0x0005e8000c101912 */
[----:B------:R2:W-:Y:S04]  /*1a10*/  STG.E desc[UR18][R4.64+0x8], RZ ;  /* 0x000008ff04007986 */ /* 0x0005e8000c101912 */
[----:B------:R2:W-:Y:S04]  /*1a20*/  STG.E desc[UR18][R4.64+0xc], RZ ;  /* 0x00000cff04007986 */ /* 0x0005e8000c101912 */
[----:B------:R2:W-:Y:S04]  /*1a30*/  STG.E desc[UR18][R4.64+0x10], RZ ;  /* 0x000010ff04007986 */ /* 0x0005e8000c101912 */
[----:B------:R2:W-:Y:S04]  /*1a40*/  STG.E desc[UR18][R4.64+0x14], RZ ;  /* 0x000014ff04007986 */ /* 0x0005e8000c101912 */
[----:B------:R2:W-:Y:S04]  /*1a50*/  STG.E desc[UR18][R4.64+0x18], RZ ;  /* 0x000018ff04007986 */ /* 0x0005e8000c101912 */
[----:B------:R2:W-:Y:S01]  /*1a60*/  STG.E desc[UR18][R4.64+0x1c], RZ ;  /* 0x00001cff04007986 */ /* 0x0005e2000c101912 */
[----:B------:R-:W-:Y:S05]  /*1a70*/  @P2 BRA `(.L_x_12) ;  /* 0xfffffffc00cc2947 */ /* 0x000fea000383ffff */
[----:B------:R-:W-:-:S07]  /*1a80*/  MOV R2, R0 ;  /* 0x0000000000027202 */ /* 0x000fce0000000f00 */
.L_x_11:
[----:B------:R-:W-:-:S13]  /*1a90*/  ISETP.NE.AND P2, PT, R12, RZ, PT ;  /* 0x000000ff0c00720c */ /* 0x000fda0003f45270 */
[----:B------:R-:W-:Y:S05]  /*1aa0*/  @!P2 BRA `(.L_x_13) ;  /* 0x00000000006ca947 */ /* 0x000fea0003800000 */
[----:B------:R-:W-:Y:S01]  /*1ab0*/  ISETP.NE.AND P2, PT, R10, RZ, PT ;  /* 0x000000ff0a00720c */ /* 0x000fe20003f45270 */
[----:B------:R-:W-:-:S12]  /*1ac0*/  @!P1 BRA `(.L_x_14) ;  /* 0x0000000000249947 */ /* 0x000fd80003800000 */
[----:B--2---:R-:W0:Y:S01]  /*1ad0*/  LDC.64 R4, c[0x0][0x390] ;  /* 0x0000e400ff047b82 */ /* 0x004e220000000a00 */
[----:B------:R-:W1:Y:S02]  /*1ae0*/  LDCU UR5, c[0x0][0x3ac] ;  /* 0x00007580ff0577ac */ /* 0x000e640008000800 */
[----:B-1----:R-:W-:Y:S01]  /*1af0*/  IMAD R7, R9, UR5, R2 ;  /* 0x0000000509077c24 */ /* 0x002fe2000f8e0202 */
[----:B------:R-:W-:-:S03]  /*1b00*/  IADD3 R2, PT, PT, R2, 0x4, RZ ;  /* 0x0000000402027810 */ /* 0x000fc60007ffe0ff */
[----:B0-----:R-:W-:-:S05]  /*1b10*/  IMAD.WIDE R4, R7, 0x4, R4 ;  /* 0x0000000407047825 */ /* 0x001fca00078e0204 */
[----:B------:R0:W-:Y:S04]  /*1b20*/  STG.E desc[UR18][R4.64], RZ ;  /* 0x000000ff04007986 */ /* 0x0001e8000c101912 */
[----:B------:R0:W-:Y:S04]  /*1b30*/  STG.E desc[UR18][R4.64+0x4], RZ ;  /* 0x000004ff04007986 */ /* 0x0001e8000c101912 */
[----:B------:R0:W-:Y:S04]  /*1b40*/  STG.E desc[UR18][R4.64+0x8], RZ ;  /* 0x000008ff04007986 */ /* 0x0001e8000c101912 */
[----:B------:R0:W-:Y:S02]  /*1b50*/  STG.E desc[UR18][R4.64+0xc], RZ ;  /* 0x00000cff04007986 */ /* 0x0001e4000c101912 */
.L_x_14:
[----:B------:R-:W-:Y:S05]  /*1b60*/  @!P2 BRA `(.L_x_13) ;  /* 0x00000000003ca947 */ /* 0x000fea0003800000 */
[----:B------:R-:W1:Y:S01]  /*1b70*/  LDC R13, c[0x0][0x3ac] ;  /* 0x0000eb00ff0d7b82 */ /* 0x000e620000000800 */
[----:B------:R-:W-:Y:S02]  /*1b80*/  ISETP.NE.AND P2, PT, R10, 0x1, PT ;  /* 0x000000010a00780c */ /* 0x000fe40003f45270 */
[----:B-1----:R-:W-:-:S13]  /*1b90*/  LOP3.LUT P3, RZ, R13, 0x1, RZ, 0xc0, !PT ;  /* 0x000000010dff7812 */ /* 0x002fda000786c0ff */
[----:B------:R-:W1:Y:S01]  /*1ba0*/  @P3 LDC.64 R6, c[0x0][0x390] ;  /* 0x0000e400ff063b82 */ /* 0x000e620000000a00 */
[----:B------:R-:W-:Y:S05]  /*1bb0*/  @!P2 BRA `(.L_x_15) ;  /* 0x00000000001ca947 */ /* 0x000fea0003800000 */
[----:B0-2---:R-:W0:Y:S01]  /*1bc0*/  LDC.64 R4, c[0x0][0x390] ;  /* 0x0000e400ff047b82 */ /* 0x005e220000000a00 */
[----:B------:R-:W2:Y:S02]  /*1bd0*/  LDCU UR5, c[0x0][0x3ac] ;  /* 0x00007580ff0577ac */ /* 0x000ea40008000800 */
[----:B--2---:R-:W-:Y:S01]  /*1be0*/  IMAD R11, R9, UR5, R2 ;  /* 0x00000005090b7c24 */ /* 0x004fe2000f8e0202 */
[----:B------:R-:W-:-:S03]  /*1bf0*/  IADD3 R2, PT, PT, R2, 0x2, RZ ;  /* 0x0000000202027810 */ /* 0x000fc60007ffe0ff */
[----:B0-----:R-:W-:-:S05]  /*1c00*/  IMAD.WIDE R4, R11, 0x4, R4 ;  /* 0x000000040b047825 */ /* 0x001fca00078e0204 */
[----:B------:R3:W-:Y:S04]  /*1c10*/  STG.E desc[UR18][R4.64], RZ ;  /* 0x000000ff04007986 */ /* 0x0007e8000c101912 */
[----:B------:R3:W-:Y:S02]  /*1c20*/  STG.E desc[UR18][R4.64+0x4], RZ ;  /* 0x000004ff04007986 */ /* 0x0007e4000c101912 */
.L_x_15:
[----:B0-23--:R-:W-:-:S04]  /*1c30*/  @P3 IMAD R5, R9, R13, R2 ;  /* 0x0000000d09053224 */ /* 0x00dfc800078e0202 */
[----:B-1----:R-:W-:-:S05]  /*1c40*/  @P3 IMAD.WIDE R4, R5, 0x4, R6 ;  /* 0x0000000405043825 */ /* 0x002fca00078e0206 */
[----:B------:R1:W-:Y:S02]  /*1c50*/  @P3 STG.E desc[UR18][R4.64], RZ ;  /* 0x000000ff04003986 */ /* 0x0003e4000c101912 */
.L_x_13:
[----:B------:R-:W-:-:S06]  /*1c60*/  UIADD3 UR4, UPT, UPT, UR4, 0x1, URZ ;  /* 0x0000000104047890 */ /* 0x000fcc000fffe0ff */
[----:B------:R-:W-:-:S13]  /*1c70*/  ISETP.NE.AND P2, PT, R8, UR4, PT ;  /* 0x0000000408007c0c */ /* 0x000fda000bf45270 */
[----:B------:R-:W-:Y:S05]  /*1c80*/  @!P2 EXIT ;  /* 0x000000000000a94d */ /* 0x000fea0003800000 */
[----:B------:R-:W-:Y:S05]  /*1c90*/  BRA `(.L_x_16) ;  /* 0xfffffffc00287947 */ /* 0x000fea000383ffff */
.L_x_0:
[C---:B------:R-:W-:Y:S01]  /*1ca0*/  LOP3.LUT R10, R6.reuse, 0x7, RZ, 0xc0, !PT ;  /* 0x00000007060a7812 */ /* 0x040fe200078ec0ff */
[----:B------:R-:W-:Y:S01]  /*1cb0*/  UMOV UR4, URZ ;  /* 0x000000ff00047c82 */ /* 0x000fe20008000000 */
[C---:B------:R-:W-:Y:S02]  /*1cc0*/  IADD3 R0, PT, PT, R6.reuse, -0x1, RZ ;  /* 0xffffffff06007810 */ /* 0x040fe40007ffe0ff */
[----:B------:R-:W-:Y:S01]  /*1cd0*/  LOP3.LUT R8, R6, 0x3, RZ, 0xc0, !PT ;  /* 0x0000000306087812 */ /* 0x000fe200078ec0ff */
[----:B------:R-:W-:Y:S01]  /*1ce0*/  VIADD R2, R10, 0xffffffff ;  /* 0xffffffff0a027836 */ /* 0x000fe20000000000 */
[----:B------:R-:W-:-:S04]  /*1cf0*/  ISETP.GE.U32.AND P2, PT, R0, 0x7, PT ;  /* 0x000000070000780c */ /* 0x000fc80003f46070 */
[----:B------:R-:W-:Y:S02]  /*1d00*/  ISETP.GE.U32.AND P1, PT, R2, 0x3, PT ;  /* 0x000000030200780c */ /* 0x000fe40003f26070 */
[----:B------:R-:W-:-:S11]  /*1d10*/  LOP3.LUT R2, R6, 0x7ffffff8, RZ, 0xc0, !PT ;  /* 0x7ffffff806027812 */ /* 0x000fd600078ec0ff */
.L_x_22:
[----:B0-----:R-:W0:Y:S02]  /*1d20*/  LDC R0, c[0x0][0x3a0] ;  /* 0x0000e800ff007b82 */ /* 0x001e240000000800 */
[----:B0-----:R-:W-:Y:S01]  /*1d30*/  IMAD R9, R3, R0, UR4 ;  /* 0x0000000403097e24 */ /* 0x001fe2000f8e0200 */
[----:B------:R-:W-:-:S06]  /*1d40*/  UIADD3 UR4, UPT, UPT, UR4, 0x1, URZ ;  /* 0x0000000104047890 */ /* 0x000fcc000fffe0ff */
[----:B------:R-:W-:Y:S01]  /*1d50*/  ISETP.NE.AND P0, PT, R0, UR4, PT ;  /* 0x0000000400007c0c */ /* 0x000fe2000bf05270 */
[----:B------:R-:W-:Y:S01]  /*1d60*/  HFMA2 R0, -RZ, RZ, 0, 0 ;  /* 0x00000000ff007431 */ /* 0x000fe200000001ff */
[----:B-12---:R-:W-:Y:S11]  /*1d70*/  @!P2 BRA `(.L_x_17) ;  /* 0x000000000044a947 */ /* 0x006ff60003800000 */
[----:B------:R-:W0:Y:S01]  /*1d80*/  LDC R0, c[0x0][0x3ac] ;  /* 0x0000eb00ff007b82 */ /* 0x000e220000000800 */
[----:B------:R-:W-:-:S07]  /*1d90*/  UMOV UR5, URZ ;  /* 0x000000ff00057c82 */ /* 0x000fce0008000000 */
[----:B------:R-:W1:Y:S02]  /*1da0*/  LDC.64 R6, c[0x0][0x390] ;  /* 0x0000e400ff067b82 */ /* 0x000e640000000a00 */
.L_x_18:
        /* <DEDUP_REMOVED lines=14> */
.L_x_17:
        /* <DEDUP_REMOVED lines=13> */
.L_x_20:
        /* <DEDUP_REMOVED lines=13> */
.L_x_21:
[----:B0-23--:R-:W-:-:S04]  /*2030*/  @P4 IMAD R5, R9, R12, R0 ;  /* 0x0000000c09054224 */ /* 0x00dfc800078e0200 */
[----:B-1----:R-:W-:-:S05]  /*2040*/  @P4 IMAD.WIDE R4, R5, 0x4, R6 ;  /* 0x0000000405044825 */ /* 0x002fca00078e0206 */
[----:B------:R1:W-:Y:S02]  /*2050*/  @P4 STG.E desc[UR18][R4.64], RZ ;  /* 0x000000ff04004986 */ /* 0x0003e4000c101912 */
.L_x_19:
[----:B------:R-:W-:Y:S05]  /*2060*/  @P0 BRA `(.L_x_22) ;  /* 0xfffffffc002c0947 */ /* 0x000fea000383ffff */
[----:B------:R-:W-:Y:S05]  /*2070*/  EXIT ;  /* 0x000000000000794d */ /* 0x000fea0003800000 */
.L_x_23:
[----:B------:R-:W-:-:S00]  /*2080*/  BRA `(.L_x_23) ;  /* 0xfffffffc00fc7947 */ /* 0x000fc0000383ffff */
[----:B------:R-:W-:-:S00]  /*2090*/  NOP ;  /* 0x0000000000007918 */ /* 0x000fc00000000000 */
        /* <DEDUP_REMOVED lines=14> */
.L_x_24:


//--------------------- .nv.shared.reserved.0     --------------------------
	.section	.nv.shared.reserved.0,"aw",@nobits
	.weak		__nv_reservedSMEM_offset_0_alias
	.size		__nv_reservedSMEM_offset_0_alias, 0, 64
	.other		__nv_reservedSMEM_offset_0_alias,@"STO_CUDA_RESERVED_SHARED STV_DEFAULT"
__nv_reservedSMEM_offset_0_alias:
	.zero		0
	.zero		64


//--------------------- .nv.constant0._Z23conv2d_backward_weightsPfS_S_iiiiiiiiiiii --------------------------
	.section	.nv.constant0._Z23conv2d_backward_weightsPfS_S_iiiiiiiiiiii,"a",@progbits
	.sectionflags	@""
	.align	4
.nv.constant0._Z23conv2d_backward_weightsPfS_S_iiiiiiiiiiii:
	.zero		968


//--------------------- SYMBOLS --------------------------

	.type		.nv.reservedSmem.offset0,@object
	.size		.nv.reservedSmem.offset0,0x4
